//
// Generated by NVIDIA NVVM Compiler
//
// Compiler Build ID: CL-36424714
// Cuda compilation tools, release 13.0, V13.0.88
// Based on NVVM 20.0.0
//

.version 9.0
.target sm_100
.address_size 64

	// .globl	_Z10cudaConv2DPfS_S_iiiiii

.visible .entry _Z10cudaConv2DPfS_S_iiiiii(
	.param .u64 .ptr .align 1 _Z10cudaConv2DPfS_S_iiiiii_param_0,
	.param .u64 .ptr .align 1 _Z10cudaConv2DPfS_S_iiiiii_param_1,
	.param .u64 .ptr .align 1 _Z10cudaConv2DPfS_S_iiiiii_param_2,
	.param .u32 _Z10cudaConv2DPfS_S_iiiiii_param_3,
	.param .u32 _Z10cudaConv2DPfS_S_iiiiii_param_4,
	.param .u32 _Z10cudaConv2DPfS_S_iiiiii_param_5,
	.param .u32 _Z10cudaConv2DPfS_S_iiiiii_param_6,
	.param .u32 _Z10cudaConv2DPfS_S_iiiiii_param_7,
	.param .u32 _Z10cudaConv2DPfS_S_iiiiii_param_8
)
{
	.reg .pred 	%p<14>;
	.reg .b32 	%r<162>;
	.reg .b32 	%f<73>;
	.reg .b64 	%rd<70>;

	ld.param.u64 	%rd4, [_Z10cudaConv2DPfS_S_iiiiii_param_0];
	ld.param.u64 	%rd5, [_Z10cudaConv2DPfS_S_iiiiii_param_1];
	ld.param.u32 	%r88, [_Z10cudaConv2DPfS_S_iiiiii_param_3];
	ld.param.u32 	%r89, [_Z10cudaConv2DPfS_S_iiiiii_param_4];
	ld.param.u32 	%r90, [_Z10cudaConv2DPfS_S_iiiiii_param_5];
	ld.param.u32 	%r91, [_Z10cudaConv2DPfS_S_iiiiii_param_6];
	ld.param.u32 	%r93, [_Z10cudaConv2DPfS_S_iiiiii_param_7];
	ld.param.u32 	%r92, [_Z10cudaConv2DPfS_S_iiiiii_param_8];
	cvta.to.global.u64 	%rd1, %rd5;
	cvta.to.global.u64 	%rd2, %rd4;
	mov.u32 	%r1, %ctaid.x;
	mov.u32 	%r2, %tid.x;
	setp.ge.s32 	%p1, %r1, %r93;
	setp.ge.s32 	%p2, %r2, %r92;
	or.pred  	%p3, %p1, %p2;
	@%p3 bra 	$L__BB0_18;
	mov.f32 	%f71, 0f00000000;
	min.s32 	%r94, %r90, %r91;
	setp.lt.s32 	%p4, %r94, 1;
	@%p4 bra 	$L__BB0_17;
	and.b32  	%r3, %r91, 7;
	and.b32  	%r4, %r91, 3;
	and.b32  	%r5, %r91, 2147483640;
	and.b32  	%r6, %r91, 1;
	neg.s32 	%r7, %r5;
	shl.b32 	%r8, %r91, 3;
	mul.lo.s32 	%r9, %r91, 3;
	mul.lo.s32 	%r96, %r89, %r88;
	shl.b32 	%r10, %r96, 3;
	shl.b32 	%r97, %r88, 1;
	add.s32 	%r11, %r1, %r97;
	mad.lo.s32 	%r12, %r88, 3, %r1;
	shl.b32 	%r98, %r88, 2;
	add.s32 	%r13, %r1, %r98;
	mad.lo.s32 	%r14, %r88, 5, %r1;
	mad.lo.s32 	%r15, %r88, 6, %r1;
	mad.lo.s32 	%r16, %r88, 7, %r1;
	mov.f32 	%f71, 0f00000000;
	mov.b32 	%r140, 0;
$L__BB0_3:
	add.s32 	%r18, %r140, %r1;
	mul.lo.s32 	%r19, %r140, %r90;
	add.s32 	%r20, %r91, %r19;
	add.s32 	%r100, %r1, %r88;
	add.s32 	%r101, %r100, %r140;
	mad.lo.s32 	%r21, %r89, %r101, %r2;
	add.s32 	%r102, %r11, %r140;
	mad.lo.s32 	%r22, %r89, %r102, %r2;
	add.s32 	%r103, %r12, %r140;
	mad.lo.s32 	%r23, %r89, %r103, %r2;
	add.s32 	%r104, %r13, %r140;
	mad.lo.s32 	%r24, %r89, %r104, %r2;
	add.s32 	%r105, %r14, %r140;
	mad.lo.s32 	%r25, %r89, %r105, %r2;
	add.s32 	%r106, %r15, %r140;
	mad.lo.s32 	%r26, %r89, %r106, %r2;
	add.s32 	%r107, %r16, %r140;
	mad.lo.s32 	%r27, %r89, %r107, %r2;
	mad.lo.s32 	%r28, %r89, %r18, %r2;
	mov.b32 	%r141, 0;
	add.s32 	%r111, %r9, %r19;
$L__BB0_4:
	setp.lt.u32 	%p5, %r91, 8;
	add.s32 	%r30, %r141, %r2;
	add.s32 	%r31, %r141, %r19;
	mov.b32 	%r160, 0;
	@%p5 bra 	$L__BB0_7;
	add.s32 	%r157, %r20, %r141;
	shl.b32 	%r109, %r91, 1;
	add.s32 	%r110, %r109, %r19;
	add.s32 	%r156, %r110, %r141;
	add.s32 	%r155, %r111, %r141;
	shl.b32 	%r112, %r91, 2;
	add.s32 	%r113, %r112, %r19;
	add.s32 	%r154, %r113, %r141;
	mad.lo.s32 	%r114, %r91, 5, %r19;
	add.s32 	%r153, %r114, %r141;
	mad.lo.s32 	%r115, %r91, 6, %r19;
	add.s32 	%r152, %r115, %r141;
	mad.lo.s32 	%r116, %r91, 7, %r19;
	add.s32 	%r151, %r116, %r141;
	add.s32 	%r149, %r21, %r141;
	add.s32 	%r148, %r22, %r141;
	add.s32 	%r147, %r23, %r141;
	add.s32 	%r146, %r24, %r141;
	add.s32 	%r145, %r25, %r141;
	add.s32 	%r144, %r26, %r141;
	add.s32 	%r143, %r27, %r141;
	add.s32 	%r142, %r28, %r141;
	mov.u32 	%r150, %r31;
	mov.u32 	%r158, %r7;
$L__BB0_6:
	.pragma "nounroll";
	mul.wide.u32 	%rd6, %r150, 4;
	add.s64 	%rd7, %rd1, %rd6;
	mul.wide.s32 	%rd8, %r142, 4;
	add.s64 	%rd9, %rd2, %rd8;
	ld.global.f32 	%f19, [%rd9];
	ld.global.f32 	%f20, [%rd7];
	fma.rn.f32 	%f21, %f19, %f20, %f71;
	mul.wide.s32 	%rd10, %r149, 4;
	add.s64 	%rd11, %rd2, %rd10;
	ld.global.f32 	%f22, [%rd11];
	mul.wide.u32 	%rd12, %r157, 4;
	add.s64 	%rd13, %rd1, %rd12;
	ld.global.f32 	%f23, [%rd13];
	fma.rn.f32 	%f24, %f22, %f23, %f21;
	mul.wide.s32 	%rd14, %r148, 4;
	add.s64 	%rd15, %rd2, %rd14;
	ld.global.f32 	%f25, [%rd15];
	mul.wide.u32 	%rd16, %r156, 4;
	add.s64 	%rd17, %rd1, %rd16;
	ld.global.f32 	%f26, [%rd17];
	fma.rn.f32 	%f27, %f25, %f26, %f24;
	mul.wide.s32 	%rd18, %r147, 4;
	add.s64 	%rd19, %rd2, %rd18;
	ld.global.f32 	%f28, [%rd19];
	mul.wide.u32 	%rd20, %r155, 4;
	add.s64 	%rd21, %rd1, %rd20;
	ld.global.f32 	%f29, [%rd21];
	fma.rn.f32 	%f30, %f28, %f29, %f27;
	mul.wide.s32 	%rd22, %r146, 4;
	add.s64 	%rd23, %rd2, %rd22;
	ld.global.f32 	%f31, [%rd23];
	mul.wide.u32 	%rd24, %r154, 4;
	add.s64 	%rd25, %rd1, %rd24;
	ld.global.f32 	%f32, [%rd25];
	fma.rn.f32 	%f33, %f31, %f32, %f30;
	mul.wide.s32 	%rd26, %r145, 4;
	add.s64 	%rd27, %rd2, %rd26;
	ld.global.f32 	%f34, [%rd27];
	mul.wide.u32 	%rd28, %r153, 4;
	add.s64 	%rd29, %rd1, %rd28;
	ld.global.f32 	%f35, [%rd29];
	fma.rn.f32 	%f36, %f34, %f35, %f33;
	mul.wide.s32 	%rd30, %r144, 4;
	add.s64 	%rd31, %rd2, %rd30;
	ld.global.f32 	%f37, [%rd31];
	mul.wide.u32 	%rd32, %r152, 4;
	add.s64 	%rd33, %rd1, %rd32;
	ld.global.f32 	%f38, [%rd33];
	fma.rn.f32 	%f39, %f37, %f38, %f36;
	mul.wide.s32 	%rd34, %r143, 4;
	add.s64 	%rd35, %rd2, %rd34;
	ld.global.f32 	%f40, [%rd35];
	mul.wide.u32 	%rd36, %r151, 4;
	add.s64 	%rd37, %rd1, %rd36;
	ld.global.f32 	%f41, [%rd37];
	fma.rn.f32 	%f71, %f40, %f41, %f39;
	add.s32 	%r158, %r158, 8;
	add.s32 	%r157, %r157, %r8;
	add.s32 	%r156, %r156, %r8;
	add.s32 	%r155, %r155, %r8;
	add.s32 	%r154, %r154, %r8;
	add.s32 	%r153, %r153, %r8;
	add.s32 	%r152, %r152, %r8;
	add.s32 	%r151, %r151, %r8;
	add.s32 	%r150, %r150, %r8;
	add.s32 	%r149, %r149, %r10;
	add.s32 	%r148, %r148, %r10;
	add.s32 	%r147, %r147, %r10;
	add.s32 	%r146, %r146, %r10;
	add.s32 	%r145, %r145, %r10;
	add.s32 	%r144, %r144, %r10;
	add.s32 	%r143, %r143, %r10;
	add.s32 	%r142, %r142, %r10;
	setp.ne.s32 	%p6, %r158, 0;
	mov.u32 	%r160, %r5;
	@%p6 bra 	$L__BB0_6;
$L__BB0_7:
	setp.eq.s32 	%p7, %r3, 0;
	@%p7 bra 	$L__BB0_15;
	add.s32 	%r117, %r3, -1;
	setp.lt.u32 	%p8, %r117, 3;
	@%p8 bra 	$L__BB0_10;
	mad.lo.s32 	%r118, %r160, %r88, %r18;
	mad.lo.s32 	%r119, %r118, %r89, %r30;
	mul.wide.s32 	%rd38, %r119, 4;
	add.s64 	%rd39, %rd2, %rd38;
	ld.global.f32 	%f43, [%rd39];
	mad.lo.s32 	%r120, %r160, %r91, %r31;
	mul.wide.u32 	%rd40, %r120, 4;
	add.s64 	%rd41, %rd1, %rd40;
	ld.global.f32 	%f44, [%rd41];
	fma.rn.f32 	%f45, %f43, %f44, %f71;
	add.s32 	%r121, %r118, %r88;
	mad.lo.s32 	%r122, %r121, %r89, %r30;
	mul.wide.s32 	%rd42, %r122, 4;
	add.s64 	%rd43, %rd2, %rd42;
	ld.global.f32 	%f46, [%rd43];
	add.s32 	%r123, %r120, %r91;
	mul.wide.u32 	%rd44, %r123, 4;
	add.s64 	%rd45, %rd1, %rd44;
	ld.global.f32 	%f47, [%rd45];
	fma.rn.f32 	%f48, %f46, %f47, %f45;
	add.s32 	%r124, %r121, %r88;
	mad.lo.s32 	%r125, %r124, %r89, %r30;
	mul.wide.s32 	%rd46, %r125, 4;
	add.s64 	%rd47, %rd2, %rd46;
	ld.global.f32 	%f49, [%rd47];
	add.s32 	%r126, %r123, %r91;
	mul.wide.u32 	%rd48, %r126, 4;
	add.s64 	%rd49, %rd1, %rd48;
	ld.global.f32 	%f50, [%rd49];
	fma.rn.f32 	%f51, %f49, %f50, %f48;
	add.s32 	%r127, %r124, %r88;
	mad.lo.s32 	%r128, %r127, %r89, %r30;
	mul.wide.s32 	%rd50, %r128, 4;
	add.s64 	%rd51, %rd2, %rd50;
	ld.global.f32 	%f52, [%rd51];
	add.s32 	%r129, %r126, %r91;
	mul.wide.u32 	%rd52, %r129, 4;
	add.s64 	%rd53, %rd1, %rd52;
	ld.global.f32 	%f53, [%rd53];
	fma.rn.f32 	%f71, %f52, %f53, %f51;
	add.s32 	%r160, %r160, 4;
$L__BB0_10:
	setp.eq.s32 	%p9, %r4, 0;
	@%p9 bra 	$L__BB0_15;
	setp.eq.s32 	%p10, %r4, 1;
	@%p10 bra 	$L__BB0_13;
	mad.lo.s32 	%r130, %r160, %r88, %r18;
	mad.lo.s32 	%r131, %r130, %r89, %r30;
	mul.wide.s32 	%rd54, %r131, 4;
	add.s64 	%rd55, %rd2, %rd54;
	ld.global.f32 	%f55, [%rd55];
	mad.lo.s32 	%r132, %r160, %r91, %r31;
	mul.wide.u32 	%rd56, %r132, 4;
	add.s64 	%rd57, %rd1, %rd56;
	ld.global.f32 	%f56, [%rd57];
	fma.rn.f32 	%f57, %f55, %f56, %f71;
	add.s32 	%r133, %r130, %r88;
	mad.lo.s32 	%r134, %r133, %r89, %r30;
	mul.wide.s32 	%rd58, %r134, 4;
	add.s64 	%rd59, %rd2, %rd58;
	ld.global.f32 	%f58, [%rd59];
	add.s32 	%r135, %r132, %r91;
	mul.wide.u32 	%rd60, %r135, 4;
	add.s64 	%rd61, %rd1, %rd60;
	ld.global.f32 	%f59, [%rd61];
	fma.rn.f32 	%f71, %f58, %f59, %f57;
	add.s32 	%r160, %r160, 2;
$L__BB0_13:
	setp.eq.s32 	%p11, %r6, 0;
	@%p11 bra 	$L__BB0_15;
	mad.lo.s32 	%r136, %r160, %r88, %r18;
	mad.lo.s32 	%r137, %r136, %r89, %r30;
	mul.wide.s32 	%rd62, %r137, 4;
	add.s64 	%rd63, %rd2, %rd62;
	ld.global.f32 	%f60, [%rd63];
	mad.lo.s32 	%r138, %r160, %r91, %r31;
	mul.wide.u32 	%rd64, %r138, 4;
	add.s64 	%rd65, %rd1, %rd64;
	ld.global.f32 	%f61, [%rd65];
	fma.rn.f32 	%f71, %f60, %f61, %f71;
$L__BB0_15:
	add.s32 	%r141, %r141, 1;
	setp.ne.s32 	%p12, %r141, %r90;
	@%p12 bra 	$L__BB0_4;
	add.s32 	%r140, %r140, 1;
	setp.ne.s32 	%p13, %r140, %r90;
	@%p13 bra 	$L__BB0_3;
$L__BB0_17:
	ld.param.u64 	%rd69, [_Z10cudaConv2DPfS_S_iiiiii_param_2];
	mad.lo.s32 	%r139, %r92, %r1, %r2;
	cvta.to.global.u64 	%rd66, %rd69;
	mul.wide.u32 	%rd67, %r139, 4;
	add.s64 	%rd68, %rd66, %rd67;
	st.global.f32 	[%rd68], %f71;
$L__BB0_18:
	ret;

}
	// .globl	_Z12cudaMeanPoolPfS_iiiiii
.visible .entry _Z12cudaMeanPoolPfS_iiiiii(
	.param .u64 .ptr .align 1 _Z12cudaMeanPoolPfS_iiiiii_param_0,
	.param .u64 .ptr .align 1 _Z12cudaMeanPoolPfS_iiiiii_param_1,
	.param .u32 _Z12cudaMeanPoolPfS_iiiiii_param_2,
	.param .u32 _Z12cudaMeanPoolPfS_iiiiii_param_3,
	.param .u32 _Z12cudaMeanPoolPfS_iiiiii_param_4,
	.param .u32 _Z12cudaMeanPoolPfS_iiiiii_param_5,
	.param .u32 _Z12cudaMeanPoolPfS_iiiiii_param_6,
	.param .u32 _Z12cudaMeanPoolPfS_iiiiii_param_7
)
{
	.reg .pred 	%p<22>;
	.reg .b32 	%r<101>;
	.reg .b32 	%f<117>;
	.reg .b64 	%rd<46>;

	ld.param.u64 	%rd5, [_Z12cudaMeanPoolPfS_iiiiii_param_0];
	ld.param.u64 	%rd6, [_Z12cudaMeanPoolPfS_iiiiii_param_1];
	ld.param.u32 	%r33, [_Z12cudaMeanPoolPfS_iiiiii_param_2];
	ld.param.u32 	%r34, [_Z12cudaMeanPoolPfS_iiiiii_param_3];
	ld.param.u32 	%r35, [_Z12cudaMeanPoolPfS_iiiiii_param_4];
	ld.param.u32 	%r36, [_Z12cudaMeanPoolPfS_iiiiii_param_5];
	ld.param.u32 	%r37, [_Z12cudaMeanPoolPfS_iiiiii_param_6];
	ld.param.u32 	%r38, [_Z12cudaMeanPoolPfS_iiiiii_param_7];
	cvta.to.global.u64 	%rd1, %rd5;
	cvta.to.global.u64 	%rd2, %rd6;
	mov.u32 	%r1, %ctaid.x;
	mov.u32 	%r2, %tid.x;
	setp.lt.s32 	%p1, %r35, 1;
	@%p1 bra 	$L__BB1_30;
	mul.lo.s32 	%r39, %r36, %r36;
	setp.lt.s32 	%p2, %r36, 1;
	cvt.rn.f32.u32 	%f1, %r39;
	@%p2 bra 	$L__BB1_19;
	and.b32  	%r3, %r36, 15;
	and.b32  	%r4, %r36, 7;
	and.b32  	%r5, %r36, 2147483632;
	and.b32  	%r6, %r36, 3;
	neg.s32 	%r7, %r5;
	add.s64 	%rd3, %rd1, 32;
	mov.b32 	%r90, 0;
$L__BB1_3:
	shl.b32 	%r79, %r1, 1;
	mad.lo.s32 	%r9, %r90, %r33, %r79;
	mov.f32 	%f116, 0f00000000;
	mov.b32 	%r91, 0;
$L__BB1_4:
	setp.lt.u32 	%p11, %r36, 16;
	add.s32 	%r81, %r9, %r91;
	shl.b32 	%r82, %r2, 1;
	mad.lo.s32 	%r11, %r81, %r34, %r82;
	mov.b32 	%r95, 0;
	@%p11 bra 	$L__BB1_7;
	mov.u32 	%r92, %r11;
	mov.u32 	%r93, %r7;
$L__BB1_6:
	.pragma "nounroll";
	mul.wide.s32 	%rd37, %r92, 4;
	add.s64 	%rd38, %rd3, %rd37;
	ld.global.f32 	%f19, [%rd38+-32];
	div.rn.f32 	%f20, %f19, %f1;
	add.f32 	%f21, %f116, %f20;
	ld.global.f32 	%f22, [%rd38+-28];
	div.rn.f32 	%f23, %f22, %f1;
	add.f32 	%f24, %f21, %f23;
	ld.global.f32 	%f25, [%rd38+-24];
	div.rn.f32 	%f26, %f25, %f1;
	add.f32 	%f27, %f24, %f26;
	ld.global.f32 	%f28, [%rd38+-20];
	div.rn.f32 	%f29, %f28, %f1;
	add.f32 	%f30, %f27, %f29;
	ld.global.f32 	%f31, [%rd38+-16];
	div.rn.f32 	%f32, %f31, %f1;
	add.f32 	%f33, %f30, %f32;
	ld.global.f32 	%f34, [%rd38+-12];
	div.rn.f32 	%f35, %f34, %f1;
	add.f32 	%f36, %f33, %f35;
	ld.global.f32 	%f37, [%rd38+-8];
	div.rn.f32 	%f38, %f37, %f1;
	add.f32 	%f39, %f36, %f38;
	ld.global.f32 	%f40, [%rd38+-4];
	div.rn.f32 	%f41, %f40, %f1;
	add.f32 	%f42, %f39, %f41;
	ld.global.f32 	%f43, [%rd38];
	div.rn.f32 	%f44, %f43, %f1;
	add.f32 	%f45, %f42, %f44;
	ld.global.f32 	%f46, [%rd38+4];
	div.rn.f32 	%f47, %f46, %f1;
	add.f32 	%f48, %f45, %f47;
	ld.global.f32 	%f49, [%rd38+8];
	div.rn.f32 	%f50, %f49, %f1;
	add.f32 	%f51, %f48, %f50;
	ld.global.f32 	%f52, [%rd38+12];
	div.rn.f32 	%f53, %f52, %f1;
	add.f32 	%f54, %f51, %f53;
	ld.global.f32 	%f55, [%rd38+16];
	div.rn.f32 	%f56, %f55, %f1;
	add.f32 	%f57, %f54, %f56;
	ld.global.f32 	%f58, [%rd38+20];
	div.rn.f32 	%f59, %f58, %f1;
	add.f32 	%f60, %f57, %f59;
	ld.global.f32 	%f61, [%rd38+24];
	div.rn.f32 	%f62, %f61, %f1;
	add.f32 	%f63, %f60, %f62;
	ld.global.f32 	%f64, [%rd38+28];
	div.rn.f32 	%f65, %f64, %f1;
	add.f32 	%f116, %f63, %f65;
	add.s32 	%r93, %r93, 16;
	add.s32 	%r92, %r92, 16;
	setp.ne.s32 	%p12, %r93, 0;
	mov.u32 	%r95, %r5;
	@%p12 bra 	$L__BB1_6;
$L__BB1_7:
	setp.eq.s32 	%p13, %r3, 0;
	@%p13 bra 	$L__BB1_17;
	add.s32 	%r83, %r3, -1;
	setp.lt.u32 	%p14, %r83, 7;
	@%p14 bra 	$L__BB1_10;
	add.s32 	%r84, %r11, %r95;
	mul.wide.s32 	%rd39, %r84, 4;
	add.s64 	%rd40, %rd1, %rd39;
	ld.global.f32 	%f67, [%rd40];
	div.rn.f32 	%f68, %f67, %f1;
	add.f32 	%f69, %f116, %f68;
	ld.global.f32 	%f70, [%rd40+4];
	div.rn.f32 	%f71, %f70, %f1;
	add.f32 	%f72, %f69, %f71;
	ld.global.f32 	%f73, [%rd40+8];
	div.rn.f32 	%f74, %f73, %f1;
	add.f32 	%f75, %f72, %f74;
	ld.global.f32 	%f76, [%rd40+12];
	div.rn.f32 	%f77, %f76, %f1;
	add.f32 	%f78, %f75, %f77;
	ld.global.f32 	%f79, [%rd40+16];
	div.rn.f32 	%f80, %f79, %f1;
	add.f32 	%f81, %f78, %f80;
	ld.global.f32 	%f82, [%rd40+20];
	div.rn.f32 	%f83, %f82, %f1;
	add.f32 	%f84, %f81, %f83;
	ld.global.f32 	%f85, [%rd40+24];
	div.rn.f32 	%f86, %f85, %f1;
	add.f32 	%f87, %f84, %f86;
	ld.global.f32 	%f88, [%rd40+28];
	div.rn.f32 	%f89, %f88, %f1;
	add.f32 	%f116, %f87, %f89;
	add.s32 	%r95, %r95, 8;
$L__BB1_10:
	setp.eq.s32 	%p15, %r4, 0;
	@%p15 bra 	$L__BB1_17;
	add.s32 	%r85, %r4, -1;
	setp.lt.u32 	%p16, %r85, 3;
	@%p16 bra 	$L__BB1_13;
	add.s32 	%r86, %r11, %r95;
	mul.wide.s32 	%rd41, %r86, 4;
	add.s64 	%rd42, %rd1, %rd41;
	ld.global.f32 	%f91, [%rd42];
	div.rn.f32 	%f92, %f91, %f1;
	add.f32 	%f93, %f116, %f92;
	ld.global.f32 	%f94, [%rd42+4];
	div.rn.f32 	%f95, %f94, %f1;
	add.f32 	%f96, %f93, %f95;
	ld.global.f32 	%f97, [%rd42+8];
	div.rn.f32 	%f98, %f97, %f1;
	add.f32 	%f99, %f96, %f98;
	ld.global.f32 	%f100, [%rd42+12];
	div.rn.f32 	%f101, %f100, %f1;
	add.f32 	%f116, %f99, %f101;
	add.s32 	%r95, %r95, 4;
$L__BB1_13:
	setp.eq.s32 	%p17, %r6, 0;
	@%p17 bra 	$L__BB1_17;
	setp.eq.s32 	%p18, %r6, 1;
	add.s32 	%r87, %r11, %r95;
	mul.wide.s32 	%rd43, %r87, 4;
	add.s64 	%rd4, %rd1, %rd43;
	ld.global.f32 	%f102, [%rd4];
	div.rn.f32 	%f103, %f102, %f1;
	add.f32 	%f116, %f116, %f103;
	@%p18 bra 	$L__BB1_17;
	setp.eq.s32 	%p19, %r6, 2;
	ld.global.f32 	%f104, [%rd4+4];
	div.rn.f32 	%f105, %f104, %f1;
	add.f32 	%f116, %f116, %f105;
	@%p19 bra 	$L__BB1_17;
	ld.global.f32 	%f106, [%rd4+8];
	div.rn.f32 	%f107, %f106, %f1;
	add.f32 	%f116, %f116, %f107;
$L__BB1_17:
	add.s32 	%r91, %r91, 1;
	setp.ne.s32 	%p20, %r91, %r36;
	@%p20 bra 	$L__BB1_4;
	mad.lo.s32 	%r88, %r90, %r37, %r1;
	mad.lo.s32 	%r89, %r88, %r38, %r2;
	mul.wide.u32 	%rd44, %r89, 4;
	add.s64 	%rd45, %rd2, %rd44;
	st.global.f32 	[%rd45], %f116;
	add.s32 	%r90, %r90, 1;
	setp.eq.s32 	%p21, %r90, %r35;
	@%p21 bra 	$L__BB1_30;
	bra.uni 	$L__BB1_3;
$L__BB1_19:
	and.b32  	%r23, %r35, 7;
	setp.lt.u32 	%p3, %r35, 8;
	mov.b32 	%r99, 0;
	@%p3 bra 	$L__BB1_22;
	and.b32  	%r99, %r35, 2147483640;
	mov.b32 	%r97, 0;
$L__BB1_21:
	.pragma "nounroll";
	mad.lo.s32 	%r42, %r97, %r37, %r1;
	mad.lo.s32 	%r43, %r42, %r38, %r2;
	mul.wide.u32 	%rd7, %r43, 4;
	add.s64 	%rd8, %rd2, %rd7;
	mov.b32 	%r44, 0;
	st.global.u32 	[%rd8], %r44;
	add.s32 	%r45, %r42, %r37;
	mad.lo.s32 	%r46, %r45, %r38, %r2;
	mul.wide.u32 	%rd9, %r46, 4;
	add.s64 	%rd10, %rd2, %rd9;
	st.global.u32 	[%rd10], %r44;
	add.s32 	%r47, %r45, %r37;
	mad.lo.s32 	%r48, %r47, %r38, %r2;
	mul.wide.u32 	%rd11, %r48, 4;
	add.s64 	%rd12, %rd2, %rd11;
	st.global.u32 	[%rd12], %r44;
	add.s32 	%r49, %r47, %r37;
	mad.lo.s32 	%r50, %r49, %r38, %r2;
	mul.wide.u32 	%rd13, %r50, 4;
	add.s64 	%rd14, %rd2, %rd13;
	st.global.u32 	[%rd14], %r44;
	add.s32 	%r51, %r49, %r37;
	mad.lo.s32 	%r52, %r51, %r38, %r2;
	mul.wide.u32 	%rd15, %r52, 4;
	add.s64 	%rd16, %rd2, %rd15;
	st.global.u32 	[%rd16], %r44;
	add.s32 	%r53, %r51, %r37;
	mad.lo.s32 	%r54, %r53, %r38, %r2;
	mul.wide.u32 	%rd17, %r54, 4;
	add.s64 	%rd18, %rd2, %rd17;
	st.global.u32 	[%rd18], %r44;
	add.s32 	%r55, %r53, %r37;
	mad.lo.s32 	%r56, %r55, %r38, %r2;
	mul.wide.u32 	%rd19, %r56, 4;
	add.s64 	%rd20, %rd2, %rd19;
	st.global.u32 	[%rd20], %r44;
	add.s32 	%r57, %r55, %r37;
	mad.lo.s32 	%r58, %r57, %r38, %r2;
	mul.wide.u32 	%rd21, %r58, 4;
	add.s64 	%rd22, %rd2, %rd21;
	st.global.u32 	[%rd22], %r44;
	add.s32 	%r97, %r97, 8;
	setp.ne.s32 	%p4, %r97, %r99;
	@%p4 bra 	$L__BB1_21;
$L__BB1_22:
	setp.eq.s32 	%p5, %r23, 0;
	@%p5 bra 	$L__BB1_30;
	and.b32  	%r28, %r35, 3;
	setp.lt.u32 	%p6, %r23, 4;
	@%p6 bra 	$L__BB1_25;
	mad.lo.s32 	%r59, %r99, %r37, %r1;
	mad.lo.s32 	%r60, %r59, %r38, %r2;
	mul.wide.u32 	%rd23, %r60, 4;
	add.s64 	%rd24, %rd2, %rd23;
	mov.b32 	%r61, 0;
	st.global.u32 	[%rd24], %r61;
	add.s32 	%r62, %r59, %r37;
	mad.lo.s32 	%r63, %r62, %r38, %r2;
	mul.wide.u32 	%rd25, %r63, 4;
	add.s64 	%rd26, %rd2, %rd25;
	st.global.u32 	[%rd26], %r61;
	add.s32 	%r64, %r62, %r37;
	mad.lo.s32 	%r65, %r64, %r38, %r2;
	mul.wide.u32 	%rd27, %r65, 4;
	add.s64 	%rd28, %rd2, %rd27;
	st.global.u32 	[%rd28], %r61;
	add.s32 	%r66, %r64, %r37;
	mad.lo.s32 	%r67, %r66, %r38, %r2;
	mul.wide.u32 	%rd29, %r67, 4;
	add.s64 	%rd30, %rd2, %rd29;
	st.global.u32 	[%rd30], %r61;
	add.s32 	%r99, %r99, 4;
$L__BB1_25:
	setp.eq.s32 	%p7, %r28, 0;
	@%p7 bra 	$L__BB1_30;
	setp.eq.s32 	%p8, %r28, 1;
	@%p8 bra 	$L__BB1_28;
	mad.lo.s32 	%r68, %r99, %r37, %r1;
	mad.lo.s32 	%r69, %r68, %r38, %r2;
	mul.wide.u32 	%rd31, %r69, 4;
	add.s64 	%rd32, %rd2, %rd31;
	mov.b32 	%r70, 0;
	st.global.u32 	[%rd32], %r70;
	add.s32 	%r71, %r68, %r37;
	mad.lo.s32 	%r72, %r71, %r38, %r2;
	mul.wide.u32 	%rd33, %r72, 4;
	add.s64 	%rd34, %rd2, %rd33;
	st.global.u32 	[%rd34], %r70;
	add.s32 	%r99, %r99, 2;
$L__BB1_28:
	and.b32  	%r73, %r35, 1;
	setp.eq.b32 	%p9, %r73, 1;
	not.pred 	%p10, %p9;
	@%p10 bra 	$L__BB1_30;
	mad.lo.s32 	%r74, %r99, %r37, %r1;
	mad.lo.s32 	%r75, %r74, %r38, %r2;
	mul.wide.u32 	%rd35, %r75, 4;
	add.s64 	%rd36, %rd2, %rd35;
	mov.b32 	%r76, 0;
	st.global.u32 	[%rd36], %r76;
$L__BB1_30:
	ret;

}
	// .globl	_Z15activation_tanhPfiiiS_
.visible .entry _Z15activation_tanhPfiiiS_(
	.param .u64 .ptr .align 1 _Z15activation_tanhPfiiiS__param_0,
	.param .u32 _Z15activation_tanhPfiiiS__param_1,
	.param .u32 _Z15activation_tanhPfiiiS__param_2,
	.param .u32 _Z15activation_tanhPfiiiS__param_3,
	.param .u64 .ptr .align 1 _Z15activation_tanhPfiiiS__param_4
)
{
	.reg .pred 	%p<22>;
	.reg .b32 	%r<51>;
	.reg .b32 	%f<113>;
	.reg .b64 	%rd<26>;

	ld.param.u64 	%rd3, [_Z15activation_tanhPfiiiS__param_0];
	ld.param.u32 	%r25, [_Z15activation_tanhPfiiiS__param_1];
	ld.param.u32 	%r26, [_Z15activation_tanhPfiiiS__param_2];
	ld.param.u32 	%r27, [_Z15activation_tanhPfiiiS__param_3];
	ld.param.u64 	%rd4, [_Z15activation_tanhPfiiiS__param_4];
	cvta.to.global.u64 	%rd1, %rd4;
	cvta.to.global.u64 	%rd2, %rd3;
	mov.u32 	%r28, %tid.x;
	shl.b32 	%r1, %r28, 1;
	setp.lt.s32 	%p1, %r27, 1;
	@%p1 bra 	$L__BB2_9;
	mov.u32 	%r2, %ctaid.x;
	shl.b32 	%r3, %r2, 1;
	and.b32  	%r4, %r27, 3;
	setp.lt.u32 	%p2, %r27, 4;
	mov.b32 	%r50, 0;
	@%p2 bra 	$L__BB2_4;
	and.b32  	%r50, %r27, 2147483644;
	neg.s32 	%r48, %r50;
	add.s32 	%r30, %r25, %r3;
	mad.lo.s32 	%r47, %r26, %r30, %r1;
	mul.lo.s32 	%r31, %r26, %r25;
	shl.b32 	%r8, %r31, 2;
	shl.b32 	%r32, %r25, 1;
	add.s32 	%r33, %r3, %r32;
	mad.lo.s32 	%r46, %r26, %r33, %r1;
	mad.lo.s32 	%r34, %r25, 3, %r3;
	mad.lo.s32 	%r45, %r26, %r34, %r1;
	mul.lo.s32 	%r35, %r2, %r26;
	shl.b32 	%r36, %r35, 1;
	add.s32 	%r44, %r36, %r1;
$L__BB2_3:
	.pragma "nounroll";
	mul.wide.s32 	%rd5, %r44, 4;
	add.s64 	%rd6, %rd2, %rd5;
	ld.global.f32 	%f1, [%rd6];
	abs.f32 	%f2, %f1;
	mul.f32 	%f3, %f2, 0f4038AA3B;
	ex2.approx.ftz.f32 	%f4, %f3;
	add.f32 	%f5, %f4, 0f3F800000;
	rcp.approx.ftz.f32 	%f6, %f5;
	fma.rn.f32 	%f7, %f6, 0fC0000000, 0f3F800000;
	setp.ge.f32 	%p3, %f2, 0f41102CB4;
	selp.f32 	%f8, 0f3F800000, %f7, %p3;
	copysign.f32 	%f9, %f1, %f8;
	mul.f32 	%f10, %f1, %f1;
	fma.rn.f32 	%f11, %f10, 0f3C80F082, 0fBD563CAE;
	fma.rn.f32 	%f12, %f11, %f10, 0f3E085941;
	fma.rn.f32 	%f13, %f12, %f10, 0fBEAAA9ED;
	fma.rn.f32 	%f14, %f13, %f10, 0f00000000;
	fma.rn.f32 	%f15, %f14, %f1, %f1;
	setp.ge.f32 	%p4, %f2, 0f3F19999A;
	selp.f32 	%f16, %f9, %f15, %p4;
	add.s64 	%rd7, %rd1, %rd5;
	st.global.f32 	[%rd7], %f16;
	mul.wide.s32 	%rd8, %r47, 4;
	add.s64 	%rd9, %rd2, %rd8;
	ld.global.f32 	%f17, [%rd9];
	abs.f32 	%f18, %f17;
	mul.f32 	%f19, %f18, 0f4038AA3B;
	ex2.approx.ftz.f32 	%f20, %f19;
	add.f32 	%f21, %f20, 0f3F800000;
	rcp.approx.ftz.f32 	%f22, %f21;
	fma.rn.f32 	%f23, %f22, 0fC0000000, 0f3F800000;
	setp.ge.f32 	%p5, %f18, 0f41102CB4;
	selp.f32 	%f24, 0f3F800000, %f23, %p5;
	copysign.f32 	%f25, %f17, %f24;
	mul.f32 	%f26, %f17, %f17;
	fma.rn.f32 	%f27, %f26, 0f3C80F082, 0fBD563CAE;
	fma.rn.f32 	%f28, %f27, %f26, 0f3E085941;
	fma.rn.f32 	%f29, %f28, %f26, 0fBEAAA9ED;
	fma.rn.f32 	%f30, %f29, %f26, 0f00000000;
	fma.rn.f32 	%f31, %f30, %f17, %f17;
	setp.ge.f32 	%p6, %f18, 0f3F19999A;
	selp.f32 	%f32, %f25, %f31, %p6;
	add.s64 	%rd10, %rd1, %rd8;
	st.global.f32 	[%rd10], %f32;
	mul.wide.s32 	%rd11, %r46, 4;
	add.s64 	%rd12, %rd2, %rd11;
	ld.global.f32 	%f33, [%rd12];
	abs.f32 	%f34, %f33;
	mul.f32 	%f35, %f34, 0f4038AA3B;
	ex2.approx.ftz.f32 	%f36, %f35;
	add.f32 	%f37, %f36, 0f3F800000;
	rcp.approx.ftz.f32 	%f38, %f37;
	fma.rn.f32 	%f39, %f38, 0fC0000000, 0f3F800000;
	setp.ge.f32 	%p7, %f34, 0f41102CB4;
	selp.f32 	%f40, 0f3F800000, %f39, %p7;
	copysign.f32 	%f41, %f33, %f40;
	mul.f32 	%f42, %f33, %f33;
	fma.rn.f32 	%f43, %f42, 0f3C80F082, 0fBD563CAE;
	fma.rn.f32 	%f44, %f43, %f42, 0f3E085941;
	fma.rn.f32 	%f45, %f44, %f42, 0fBEAAA9ED;
	fma.rn.f32 	%f46, %f45, %f42, 0f00000000;
	fma.rn.f32 	%f47, %f46, %f33, %f33;
	setp.ge.f32 	%p8, %f34, 0f3F19999A;
	selp.f32 	%f48, %f41, %f47, %p8;
	add.s64 	%rd13, %rd1, %rd11;
	st.global.f32 	[%rd13], %f48;
	mul.wide.s32 	%rd14, %r45, 4;
	add.s64 	%rd15, %rd2, %rd14;
	ld.global.f32 	%f49, [%rd15];
	abs.f32 	%f50, %f49;
	mul.f32 	%f51, %f50, 0f4038AA3B;
	ex2.approx.ftz.f32 	%f52, %f51;
	add.f32 	%f53, %f52, 0f3F800000;
	rcp.approx.ftz.f32 	%f54, %f53;
	fma.rn.f32 	%f55, %f54, 0fC0000000, 0f3F800000;
	setp.ge.f32 	%p9, %f50, 0f41102CB4;
	selp.f32 	%f56, 0f3F800000, %f55, %p9;
	copysign.f32 	%f57, %f49, %f56;
	mul.f32 	%f58, %f49, %f49;
	fma.rn.f32 	%f59, %f58, 0f3C80F082, 0fBD563CAE;
	fma.rn.f32 	%f60, %f59, %f58, 0f3E085941;
	fma.rn.f32 	%f61, %f60, %f58, 0fBEAAA9ED;
	fma.rn.f32 	%f62, %f61, %f58, 0f00000000;
	fma.rn.f32 	%f63, %f62, %f49, %f49;
	setp.ge.f32 	%p10, %f50, 0f3F19999A;
	selp.f32 	%f64, %f57, %f63, %p10;
	add.s64 	%rd16, %rd1, %rd14;
	st.global.f32 	[%rd16], %f64;
	add.s32 	%r48, %r48, 4;
	add.s32 	%r47, %r47, %r8;
	add.s32 	%r46, %r46, %r8;
	add.s32 	%r45, %r45, %r8;
	add.s32 	%r44, %r44, %r8;
	setp.ne.s32 	%p11, %r48, 0;
	@%p11 bra 	$L__BB2_3;
$L__BB2_4:
	setp.eq.s32 	%p12, %r4, 0;
	@%p12 bra 	$L__BB2_9;
	setp.eq.s32 	%p13, %r4, 1;
	@%p13 bra 	$L__BB2_7;
	mad.lo.s32 	%r37, %r50, %r25, %r3;
	mad.lo.s32 	%r38, %r37, %r26, %r1;
	mul.wide.s32 	%rd17, %r38, 4;
	add.s64 	%rd18, %rd2, %rd17;
	ld.global.f32 	%f65, [%rd18];
	abs.f32 	%f66, %f65;
	mul.f32 	%f67, %f66, 0f4038AA3B;
	ex2.approx.ftz.f32 	%f68, %f67;
	add.f32 	%f69, %f68, 0f3F800000;
	rcp.approx.ftz.f32 	%f70, %f69;
	fma.rn.f32 	%f71, %f70, 0fC0000000, 0f3F800000;
	setp.ge.f32 	%p14, %f66, 0f41102CB4;
	selp.f32 	%f72, 0f3F800000, %f71, %p14;
	copysign.f32 	%f73, %f65, %f72;
	mul.f32 	%f74, %f65, %f65;
	fma.rn.f32 	%f75, %f74, 0f3C80F082, 0fBD563CAE;
	fma.rn.f32 	%f76, %f75, %f74, 0f3E085941;
	fma.rn.f32 	%f77, %f76, %f74, 0fBEAAA9ED;
	fma.rn.f32 	%f78, %f77, %f74, 0f00000000;
	fma.rn.f32 	%f79, %f78, %f65, %f65;
	setp.ge.f32 	%p15, %f66, 0f3F19999A;
	selp.f32 	%f80, %f73, %f79, %p15;
	add.s64 	%rd19, %rd1, %rd17;
	st.global.f32 	[%rd19], %f80;
	add.s32 	%r39, %r37, %r25;
	mad.lo.s32 	%r40, %r39, %r26, %r1;
	mul.wide.s32 	%rd20, %r40, 4;
	add.s64 	%rd21, %rd2, %rd20;
	ld.global.f32 	%f81, [%rd21];
	abs.f32 	%f82, %f81;
	mul.f32 	%f83, %f82, 0f4038AA3B;
	ex2.approx.ftz.f32 	%f84, %f83;
	add.f32 	%f85, %f84, 0f3F800000;
	rcp.approx.ftz.f32 	%f86, %f85;
	fma.rn.f32 	%f87, %f86, 0fC0000000, 0f3F800000;
	setp.ge.f32 	%p16, %f82, 0f41102CB4;
	selp.f32 	%f88, 0f3F800000, %f87, %p16;
	copysign.f32 	%f89, %f81, %f88;
	mul.f32 	%f90, %f81, %f81;
	fma.rn.f32 	%f91, %f90, 0f3C80F082, 0fBD563CAE;
	fma.rn.f32 	%f92, %f91, %f90, 0f3E085941;
	fma.rn.f32 	%f93, %f92, %f90, 0fBEAAA9ED;
	fma.rn.f32 	%f94, %f93, %f90, 0f00000000;
	fma.rn.f32 	%f95, %f94, %f81, %f81;
	setp.ge.f32 	%p17, %f82, 0f3F19999A;
	selp.f32 	%f96, %f89, %f95, %p17;
	add.s64 	%rd22, %rd1, %rd20;
	st.global.f32 	[%rd22], %f96;
	add.s32 	%r50, %r50, 2;
$L__BB2_7:
	and.b32  	%r41, %r27, 1;
	setp.eq.b32 	%p18, %r41, 1;
	not.pred 	%p19, %p18;
	@%p19 bra 	$L__BB2_9;
	mad.lo.s32 	%r42, %r50, %r25, %r3;
	mad.lo.s32 	%r43, %r42, %r26, %r1;
	mul.wide.s32 	%rd23, %r43, 4;
	add.s64 	%rd24, %rd2, %rd23;
	ld.global.f32 	%f97, [%rd24];
	abs.f32 	%f98, %f97;
	mul.f32 	%f99, %f98, 0f4038AA3B;
	ex2.approx.ftz.f32 	%f100, %f99;
	add.f32 	%f101, %f100, 0f3F800000;
	rcp.approx.ftz.f32 	%f102, %f101;
	fma.rn.f32 	%f103, %f102, 0fC0000000, 0f3F800000;
	setp.ge.f32 	%p20, %f98, 0f41102CB4;
	selp.f32 	%f104, 0f3F800000, %f103, %p20;
	copysign.f32 	%f105, %f97, %f104;
	mul.f32 	%f106, %f97, %f97;
	fma.rn.f32 	%f107, %f106, 0f3C80F082, 0fBD563CAE;
	fma.rn.f32 	%f108, %f107, %f106, 0f3E085941;
	fma.rn.f32 	%f109, %f108, %f106, 0fBEAAA9ED;
	fma.rn.f32 	%f110, %f109, %f106, 0f00000000;
	fma.rn.f32 	%f111, %f110, %f97, %f97;
	setp.ge.f32 	%p21, %f98, 0f3F19999A;
	selp.f32 	%f112, %f105, %f111, %p21;
	add.s64 	%rd25, %rd1, %rd23;
	st.global.f32 	[%rd25], %f112;
$L__BB2_9:
	ret;

}


// ===== COMPILED SASS (sm_100) =====

	.target	sm_100

	.elftype	@"ET_EXEC"


//--------------------- .note.nv.tkinfo           --------------------------
	.section	.note.nv.tkinfo,"",@"SHT_NOTE"
	.sectionflags	@"SHF_NOTE_NV_TKINFO"
	.tkinfo
        /*0018*/ 	.word	0x00000002
        /*0030*/ 	.string	""
        /*0030*/ 	.string	"ptxas"
        /*0030*/ 	.string	"Cuda compilation tools, release 13.0, V13.0.88"
        /*0030*/ 	.string	"Build cuda_13.0.r13.0/compiler.36424714_0"
        /*0030*/ 	.string	"-arch sm_100 -m 64 "



//--------------------- .note.nv.cuinfo           --------------------------
	.section	.note.nv.cuinfo,"",@"SHT_NOTE"
	.sectionflags	@"SHF_NOTE_NV_CUINFO"
        /*0018*/ 	.short	0x0002
        /*001a*/ 	.short	0x0064
        /*001c*/ 	.short	0x0082
	.zero		2


//--------------------- .nv.info                  --------------------------
	.section	.nv.info,"",@"SHT_CUDA_INFO"
	.align	4


	//----- nvinfo : EIATTR_REGCOUNT
	.align		4
        /*0000*/ 	.byte	0x04, 0x2f
        /*0002*/ 	.short	(.L_1 - .L_0)
	.align		4
.L_0:
        /*0004*/ 	.word	index@(_Z10cudaConv2DPfS_S_iiiiii)
        /*0008*/ 	.word	0x00000020


	//----- nvinfo : EIATTR_FRAME_SIZE
	.align		4
.L_1:
        /*000c*/ 	.byte	0x04, 0x11
        /*000e*/ 	.short	(.L_3 - .L_2)
	.align		4
.L_2:
        /*0010*/ 	.word	index@(_Z10cudaConv2DPfS_S_iiiiii)
        /*0014*/ 	.word	0x00000000


	//----- nvinfo : EIATTR_REGCOUNT
	.align		4
.L_3:
        /*0018*/ 	.byte	0x04, 0x2f
        /*001a*/ 	.short	(.L_5 - .L_4)
	.align		4
.L_4:
        /*001c*/ 	.word	index@(_Z12cudaMeanPoolPfS_iiiiii)
        /*0020*/ 	.word	0x0000001a


	//----- nvinfo : EIATTR_FRAME_SIZE
	.align		4
.L_5:
        /*0024*/ 	.byte	0x04, 0x11
        /*0026*/ 	.short	(.L_7 - .L_6)
	.align		4
.L_6:
        /*0028*/ 	.word	index@($__internal_0_$__cuda_sm3x_div_rn_noftz_f32_slowpath)
        /*002c*/ 	.word	0x00000000


	//----- nvinfo : EIATTR_FRAME_SIZE
	.align		4
.L_7:
        /*0030*/ 	.byte	0x04, 0x11
        /*0032*/ 	.short	(.L_9 - .L_8)
	.align		4
.L_8:
        /*0034*/ 	.word	index@(_Z12cudaMeanPoolPfS_iiiiii)
        /*0038*/ 	.word	0x00000000


	//----- nvinfo : EIATTR_REGCOUNT
	.align		4
.L_9:
        /*003c*/ 	.byte	0x04, 0x2f
        /*003e*/ 	.short	(.L_11 - .L_10)
	.align		4
.L_10:
        /*0040*/ 	.word	index@(_Z15activation_tanhPfiiiS_)
        /*0044*/ 	.word	0x0000001e


	//----- nvinfo : EIATTR_FRAME_SIZE
	.align		4
.L_11:
        /*0048*/ 	.byte	0x04, 0x11
        /*004a*/ 	.short	(.L_13 - .L_12)
	.align		4
.L_12:
        /*004c*/ 	.word	index@(_Z15activation_tanhPfiiiS_)
        /*0050*/ 	.word	0x00000000


	//----- nvinfo : EIATTR_MIN_STACK_SIZE
	.align		4
.L_13:
        /*0054*/ 	.byte	0x04, 0x12
        /*0056*/ 	.short	(.L_15 - .L_14)
	.align		4
.L_14:
        /*0058*/ 	.word	index@(_Z15activation_tanhPfiiiS_)
        /*005c*/ 	.word	0x00000000


	//----- nvinfo : EIATTR_MIN_STACK_SIZE
	.align		4
.L_15:
        /*0060*/ 	.byte	0x04, 0x12
        /*0062*/ 	.short	(.L_17 - .L_16)
	.align		4
.L_16:
        /*0064*/ 	.word	index@(_Z12cudaMeanPoolPfS_iiiiii)
        /*0068*/ 	.word	0x00000000


	//----- nvinfo : EIATTR_MIN_STACK_SIZE
	.align		4
.L_17:
        /*006c*/ 	.byte	0x04, 0x12
        /*006e*/ 	.short	(.L_19 - .L_18)
	.align		4
.L_18:
        /*0070*/ 	.word	index@(_Z10cudaConv2DPfS_S_iiiiii)
        /*0074*/ 	.word	0x00000000
.L_19:


//--------------------- .nv.compat                --------------------------
	.section	.nv.compat,"",@"SHT_CUDA_COMPAT_INFO"
	.align	4
        /*0000*/ 	.byte	0x02, 0x09, 0x00, 0x00, 0x02, 0x02, 0x01, 0x00, 0x02, 0x05, 0x05, 0x00, 0x03, 0x07, 0x01, 0x01
        /*0010*/ 	.byte	0x02, 0x03, 0x00, 0x00, 0x02, 0x06, 0x01, 0x00, 0x04, 0x0b, 0x08, 0x00, 0x01, 0x00, 0x00, 0x00
        /*0020*/ 	.byte	0x00, 0x00, 0x00, 0x00


//--------------------- .nv.info._Z15activation_tanhPfiiiS_ --------------------------
	.section	.nv.info._Z15activation_tanhPfiiiS_,"",@"SHT_CUDA_INFO"
	.sectionflags	@""
	.align	4


	//----- nvinfo : EIATTR_CUDA_API_VERSION
	.align		4
        /*0000*/ 	.byte	0x04, 0x37
        /*0002*/ 	.short	(.L_21 - .L_20)
.L_20:
        /*0004*/ 	.word	0x00000082


	//----- nvinfo : EIATTR_KPARAM_INFO
	.align		4
.L_21:
        /*0008*/ 	.byte	0x04, 0x17
        /*000a*/ 	.short	(.L_23 - .L_22)
.L_22:
        /*000c*/ 	.word	0x00000000
        /*0010*/ 	.short	0x0004
        /*0012*/ 	.short	0x0018
        /*0014*/ 	.byte	0x00, 0xf5, 0x21, 0x00


	//----- nvinfo : EIATTR_KPARAM_INFO
	.align		4
.L_23:
        /*0018*/ 	.byte	0x04, 0x17
        /*001a*/ 	.short	(.L_25 - .L_24)
.L_24:
        /*001c*/ 	.word	0x00000000
        /*0020*/ 	.short	0x0003
        /*0022*/ 	.short	0x0010
        /*0024*/ 	.byte	0x00, 0xf0, 0x11, 0x00


	//----- nvinfo : EIATTR_KPARAM_INFO
	.align		4
.L_25:
        /*0028*/ 	.byte	0x04, 0x17
        /*002a*/ 	.short	(.L_27 - .L_26)
.L_26:
        /*002c*/ 	.word	0x00000000
        /*0030*/ 	.short	0x0002
        /*0032*/ 	.short	0x000c
        /*0034*/ 	.byte	0x00, 0xf0, 0x11, 0x00


	//----- nvinfo : EIATTR_KPARAM_INFO
	.align		4
.L_27:
        /*0038*/ 	.byte	0x04, 0x17
        /*003a*/ 	.short	(.L_29 - .L_28)
.L_28:
        /*003c*/ 	.word	0x00000000
        /*0040*/ 	.short	0x0001
        /*0042*/ 	.short	0x0008
        /*0044*/ 	.byte	0x00, 0xf0, 0x11, 0x00


	//----- nvinfo : EIATTR_KPARAM_INFO
	.align		4
.L_29:
        /*0048*/ 	.byte	0x04, 0x17
        /*004a*/ 	.short	(.L_31 - .L_30)
.L_30:
        /*004c*/ 	.word	0x00000000
        /*0050*/ 	.short	0x0000
        /*0052*/ 	.short	0x0000
        /*0054*/ 	.byte	0x00, 0xf5, 0x21, 0x00


	//----- nvinfo : EIATTR_SPARSE_MMA_MASK
	.align		4
.L_31:
        /*0058*/ 	.byte	0x03, 0x50
        /*005a*/ 	.short	0x0000


	//----- nvinfo : EIATTR_MAXREG_COUNT
	.align		4
        /*005c*/ 	.byte	0x03, 0x1b
        /*005e*/ 	.short	0x00ff


	//----- nvinfo : EIATTR_MERCURY_ISA_VERSION
	.align		4
        /*0060*/ 	.byte	0x03, 0x5f
        /*0062*/ 	.short	0x0101


	//----- nvinfo : EIATTR_VRC_CTA_INIT_COUNT
	.align		4
        /*0064*/ 	.byte	0x02, 0x4a
	.zero		1
	.zero		1


	//----- nvinfo : EIATTR_EXIT_INSTR_OFFSETS
	.align		4
        /*0068*/ 	.byte	0x04, 0x1c
        /*006a*/ 	.short	(.L_33 - .L_32)


	//   ....[0]....
.L_32:
        /*006c*/ 	.word	0x00000030


	//   ....[1]....
        /*0070*/ 	.word	0x00000710


	//   ....[2]....
        /*0074*/ 	.word	0x00000a60


	//   ....[3]....
        /*0078*/ 	.word	0x00000c10


	//----- nvinfo : EIATTR_CBANK_PARAM_SIZE
	.align		4
.L_33:
        /*007c*/ 	.byte	0x03, 0x19
        /*007e*/ 	.short	0x0020


	//----- nvinfo : EIATTR_PARAM_CBANK
	.align		4
        /*0080*/ 	.byte	0x04, 0x0a
        /*0082*/ 	.short	(.L_35 - .L_34)
	.align		4
.L_34:
        /*0084*/ 	.word	index@(.nv.constant0._Z15activation_tanhPfiiiS_)
        /*0088*/ 	.short	0x0380
        /*008a*/ 	.short	0x0020


	//----- nvinfo : EIATTR_SW_WAR
	.align		4
.L_35:
        /*008c*/ 	.byte	0x04, 0x36
        /*008e*/ 	.short	(.L_37 - .L_36)
.L_36:
        /*0090*/ 	.word	0x00000008
.L_37:


//--------------------- .nv.info._Z12cudaMeanPoolPfS_iiiiii --------------------------
	.section	.nv.info._Z12cudaMeanPoolPfS_iiiiii,"",@"SHT_CUDA_INFO"
	.sectionflags	@""
	.align	4


	//----- nvinfo : EIATTR_CUDA_API_VERSION
	.align		4
        /*0000*/ 	.byte	0x04, 0x37
        /*0002*/ 	.short	(.L_39 - .L_38)
.L_38:
        /*0004*/ 	.word	0x00000082


	//----- nvinfo : EIATTR_KPARAM_INFO
	.align		4
.L_39:
        /*0008*/ 	.byte	0x04, 0x17
        /*000a*/ 	.short	(.L_41 - .L_40)
.L_40:
        /*000c*/ 	.word	0x00000000
        /*0010*/ 	.short	0x0007
        /*0012*/ 	.short	0x0024
        /*0014*/ 	.byte	0x00, 0xf0, 0x11, 0x00


	//----- nvinfo : EIATTR_KPARAM_INFO
	.align		4
.L_41:
        /*0018*/ 	.byte	0x04, 0x17
        /*001a*/ 	.short	(.L_43 - .L_42)
.L_42:
        /*001c*/ 	.word	0x00000000
        /*0020*/ 	.short	0x0006
        /*0022*/ 	.short	0x0020
        /*0024*/ 	.byte	0x00, 0xf0, 0x11, 0x00


	//----- nvinfo : EIATTR_KPARAM_INFO
	.align		4
.L_43:
        /*0028*/ 	.byte	0x04, 0x17
        /*002a*/ 	.short	(.L_45 - .L_44)
.L_44:
        /*002c*/ 	.word	0x00000000
        /*0030*/ 	.short	0x0005
        /*0032*/ 	.short	0x001c
        /*0034*/ 	.byte	0x00, 0xf0, 0x11, 0x00


	//----- nvinfo : EIATTR_KPARAM_INFO
	.align		4
.L_45:
        /*0038*/ 	.byte	0x04, 0x17
        /*003a*/ 	.short	(.L_47 - .L_46)
.L_46:
        /*003c*/ 	.word	0x00000000
        /*0040*/ 	.short	0x0004
        /*0042*/ 	.short	0x0018
        /*0044*/ 	.byte	0x00, 0xf0, 0x11, 0x00


	//----- nvinfo : EIATTR_KPARAM_INFO
	.align		4
.L_47:
        /*0048*/ 	.byte	0x04, 0x17
        /*004a*/ 	.short	(.L_49 - .L_48)
.L_48:
        /*004c*/ 	.word	0x00000000
        /*0050*/ 	.short	0x0003
        /*0052*/ 	.short	0x0014
        /*0054*/ 	.byte	0x00, 0xf0, 0x11, 0x00


	//----- nvinfo : EIATTR_KPARAM_INFO
	.align		4
.L_49:
        /*0058*/ 	.byte	0x04, 0x17
        /*005a*/ 	.short	(.L_51 - .L_50)
.L_50:
        /*005c*/ 	.word	0x00000000
        /*0060*/ 	.short	0x0002
        /*0062*/ 	.short	0x0010
        /*0064*/ 	.byte	0x00, 0xf0, 0x11, 0x00


	//----- nvinfo : EIATTR_KPARAM_INFO
	.align		4
.L_51:
        /*0068*/ 	.byte	0x04, 0x17
        /*006a*/ 	.short	(.L_53 - .L_52)
.L_52:
        /*006c*/ 	.word	0x00000000
        /*0070*/ 	.short	0x0001
        /*0072*/ 	.short	0x0008
        /*0074*/ 	.byte	0x00, 0xf5, 0x21, 0x00


	//----- nvinfo : EIATTR_KPARAM_INFO
	.align		4
.L_53:
        /*0078*/ 	.byte	0x04, 0x17
        /*007a*/ 	.short	(.L_55 - .L_54)
.L_54:
        /*007c*/ 	.word	0x00000000
        /*0080*/ 	.short	0x0000
        /*0082*/ 	.short	0x0000
        /*0084*/ 	.byte	0x00, 0xf5, 0x21, 0x00


	//----- nvinfo : EIATTR_SPARSE_MMA_MASK
	.align		4
.L_55:
        /*0088*/ 	.byte	0x03, 0x50
        /*008a*/ 	.short	0x0000


	//----- nvinfo : EIATTR_MAXREG_COUNT
	.align		4
        /*008c*/ 	.byte	0x03, 0x1b
        /*008e*/ 	.short	0x00ff


	//----- nvinfo : EIATTR_MERCURY_ISA_VERSION
	.align		4
        /*0090*/ 	.byte	0x03, 0x5f
        /*0092*/ 	.short	0x0101


	//----- nvinfo : EIATTR_VRC_CTA_INIT_COUNT
	.align		4
        /*0094*/ 	.byte	0x02, 0x4a
	.zero		1
	.zero		1


	//----- nvinfo : EIATTR_EXIT_INSTR_OFFSETS
	.align		4
        /*0098*/ 	.byte	0x04, 0x1c
        /*009a*/ 	.short	(.L_57 - .L_56)


	//   ....[0]....
.L_56:
        /*009c*/ 	.word	0x00000030


	//   ....[1]....
        /*00a0*/ 	.word	0x000023c0


	//   ....[2]....
        /*00a4*/ 	.word	0x000026a0


	//   ....[3]....
        /*00a8*/ 	.word	0x00002820


	//   ....[4]....
        /*00ac*/ 	.word	0x00002920


	//   ....[5]....
        /*00b0*/ 	.word	0x00002990


	//----- nvinfo : EIATTR_CRS_STACK_SIZE
	.align		4
.L_57:
        /*00b4*/ 	.byte	0x04, 0x1e
        /*00b6*/ 	.short	(.L_59 - .L_58)
.L_58:
        /*00b8*/ 	.word	0x00000000


	//----- nvinfo : EIATTR_CBANK_PARAM_SIZE
	.align		4
.L_59:
        /*00bc*/ 	.byte	0x03, 0x19
        /*00be*/ 	.short	0x0028


	//----- nvinfo : EIATTR_PARAM_CBANK
	.align		4
        /*00c0*/ 	.byte	0x04, 0x0a
        /*00c2*/ 	.short	(.L_61 - .L_60)
	.align		4
.L_60:
        /*00c4*/ 	.word	index@(.nv.constant0._Z12cudaMeanPoolPfS_iiiiii)
        /*00c8*/ 	.short	0x0380
        /*00ca*/ 	.short	0x0028


	//----- nvinfo : EIATTR_SW_WAR
	.align		4
.L_61:
        /*00cc*/ 	.byte	0x04, 0x36
        /*00ce*/ 	.short	(.L_63 - .L_62)
.L_62:
        /*00d0*/ 	.word	0x00000008
.L_63:


//--------------------- .nv.info._Z10cudaConv2DPfS_S_iiiiii --------------------------
	.section	.nv.info._Z10cudaConv2DPfS_S_iiiiii,"",@"SHT_CUDA_INFO"
	.sectionflags	@""
	.align	4


	//----- nvinfo : EIATTR_CUDA_API_VERSION
	.align		4
        /*0000*/ 	.byte	0x04, 0x37
        /*0002*/ 	.short	(.L_65 - .L_64)
.L_64:
        /*0004*/ 	.word	0x00000082


	//----- nvinfo : EIATTR_KPARAM_INFO
	.align		4
.L_65:
        /*0008*/ 	.byte	0x04, 0x17
        /*000a*/ 	.short	(.L_67 - .L_66)
.L_66:
        /*000c*/ 	.word	0x00000000
        /*0010*/ 	.short	0x0008
        /*0012*/ 	.short	0x002c
        /*0014*/ 	.byte	0x00, 0xf0, 0x11, 0x00


	//----- nvinfo : EIATTR_KPARAM_INFO
	.align		4
.L_67:
        /*0018*/ 	.byte	0x04, 0x17
        /*001a*/ 	.short	(.L_69 - .L_68)
.L_68:
        /*001c*/ 	.word	0x00000000
        /*0020*/ 	.short	0x0007
        /*0022*/ 	.short	0x0028
        /*0024*/ 	.byte	0x00, 0xf0, 0x11, 0x00


	//----- nvinfo : EIATTR_KPARAM_INFO
	.align		4
.L_69:
        /*0028*/ 	.byte	0x04, 0x17
        /*002a*/ 	.short	(.L_71 - .L_70)
.L_70:
        /*002c*/ 	.word	0x00000000
        /*0030*/ 	.short	0x0006
        /*0032*/ 	.short	0x0024
        /*0034*/ 	.byte	0x00, 0xf0, 0x11, 0x00


	//----- nvinfo : EIATTR_KPARAM_INFO
	.align		4
.L_71:
        /*0038*/ 	.byte	0x04, 0x17
        /*003a*/ 	.short	(.L_73 - .L_72)
.L_72:
        /*003c*/ 	.word	0x00000000
        /*0040*/ 	.short	0x0005
        /*0042*/ 	.short	0x0020
        /*0044*/ 	.byte	0x00, 0xf0, 0x11, 0x00


	//----- nvinfo : EIATTR_KPARAM_INFO
	.align		4
.L_73:
        /*0048*/ 	.byte	0x04, 0x17
        /*004a*/ 	.short	(.L_75 - .L_74)
.L_74:
        /*004c*/ 	.word	0x00000000
        /*0050*/ 	.short	0x0004
        /*0052*/ 	.short	0x001c
        /*0054*/ 	.byte	0x00, 0xf0, 0x11, 0x00


	//----- nvinfo : EIATTR_KPARAM_INFO
	.align		4
.L_75:
        /*0058*/ 	.byte	0x04, 0x17
        /*005a*/ 	.short	(.L_77 - .L_76)
.L_76:
        /*005c*/ 	.word	0x00000000
        /*0060*/ 	.short	0x0003
        /*0062*/ 	.short	0x0018
        /*0064*/ 	.byte	0x00, 0xf0, 0x11, 0x00


	//----- nvinfo : EIATTR_KPARAM_INFO
	.align		4
.L_77:
        /*0068*/ 	.byte	0x04, 0x17
        /*006a*/ 	.short	(.L_79 - .L_78)
.L_78:
        /*006c*/ 	.word	0x00000000
        /*0070*/ 	.short	0x0002
        /*0072*/ 	.short	0x0010
        /*0074*/ 	.byte	0x00, 0xf5, 0x21, 0x00


	//----- nvinfo : EIATTR_KPARAM_INFO
	.align		4
.L_79:
        /*0078*/ 	.byte	0x04, 0x17
        /*007a*/ 	.short	(.L_81 - .L_80)
.L_80:
        /*007c*/ 	.word	0x00000000
        /*0080*/ 	.short	0x0001
        /*0082*/ 	.short	0x0008
        /*0084*/ 	.byte	0x00, 0xf5, 0x21, 0x00


	//----- nvinfo : EIATTR_KPARAM_INFO
	.align		4
.L_81:
        /*0088*/ 	.byte	0x04, 0x17
        /*008a*/ 	.short	(.L_83 - .L_82)
.L_82:
        /*008c*/ 	.word	0x00000000
        /*0090*/ 	.short	0x0000
        /*0092*/ 	.short	0x0000
        /*0094*/ 	.byte	0x00, 0xf5, 0x21, 0x00


	//----- nvinfo : EIATTR_SPARSE_MMA_MASK
	.align		4
.L_83:
        /*0098*/ 	.byte	0x03, 0x50
        /*009a*/ 	.short	0x0000


	//----- nvinfo : EIATTR_MAXREG_COUNT
	.align		4
        /*009c*/ 	.byte	0x03, 0x1b
        /*009e*/ 	.short	0x00ff


	//----- nvinfo : EIATTR_MERCURY_ISA_VERSION
	.align		4
        /*00a0*/ 	.byte	0x03, 0x5f
        /*00a2*/ 	.short	0x0101


	//----- nvinfo : EIATTR_VRC_CTA_INIT_COUNT
	.align		4
        /*00a4*/ 	.byte	0x02, 0x4a
	.zero		1
	.zero		1


	//----- nvinfo : EIATTR_EXIT_INSTR_OFFSETS
	.align		4
        /*00a8*/ 	.byte	0x04, 0x1c
        /*00aa*/ 	.short	(.L_85 - .L_84)


	//   ....[0]....
.L_84:
        /*00ac*/ 	.word	0x00000060


	//   ....[1]....
        /*00b0*/ 	.word	0x00001150


	//----- nvinfo : EIATTR_CBANK_PARAM_SIZE
	.align		4
.L_85:
        /*00b4*/ 	.byte	0x03, 0x19
        /*00b6*/ 	.short	0x0030


	//----- nvinfo : EIATTR_PARAM_CBANK
	.align		4
        /*00b8*/ 	.byte	0x04, 0x0a
        /*00ba*/ 	.short	(.L_87 - .L_86)
	.align		4
.L_86:
        /*00bc*/ 	.word	index@(.nv.constant0._Z10cudaConv2DPfS_S_iiiiii)
        /*00c0*/ 	.short	0x0380
        /*00c2*/ 	.short	0x0030


	//----- nvinfo : EIATTR_SW_WAR
	.align		4
.L_87:
        /*00c4*/ 	.byte	0x04, 0x36
        /*00c6*/ 	.short	(.L_89 - .L_88)
.L_88:
        /*00c8*/ 	.word	0x00000008
.L_89:


//--------------------- .nv.callgraph             --------------------------
	.section	.nv.callgraph,"",@"SHT_CUDA_CALLGRAPH"
	.align	4
	.sectionentsize	8
	.align		4
        /*0000*/ 	.word	0x00000000
	.align		4
        /*0004*/ 	.word	0xffffffff
	.align		4
        /*0008*/ 	.word	0x00000000
	.align		4
        /*000c*/ 	.word	0xfffffffe
	.align		4
        /*0010*/ 	.word	0x00000000
	.align		4
        /*0014*/ 	.word	0xfffffffd
	.align		4
        /*0018*/ 	.word	0x00000000
	.align		4
        /*001c*/ 	.word	0xfffffffc


//--------------------- .text._Z15activation_tanhPfiiiS_ --------------------------
	.section	.text._Z15activation_tanhPfiiiS_,"ax",@progbits
	.align	128
        .global         _Z15activation_tanhPfiiiS_
        .type           _Z15activation_tanhPfiiiS_,@function
        .size           _Z15activation_tanhPfiiiS_,(.L_x_99 - _Z15activation_tanhPfiiiS_)
        .other          _Z15activation_tanhPfiiiS_,@"STO_CUDA_ENTRY STV_DEFAULT"
_Z15activation_tanhPfiiiS_:
.text._Z15activation_tanhPfiiiS_:
[----:B------:R-:W-:Y:S08]  /*0000*/  LDC R1, c[0x0][0x37c] ;  /* 0x0000df00ff017b82 */ /* 0x000ff00000000800 */
[----:B------:R-:W0:Y:S02]  /*0010*/  LDC R0, c[0x0][0x390] ;  /* 0x0000e400ff007b82 */ /* 0x000e240000000800 */
[----:B0-----:R-:W-:-:S13]  /*0020*/  ISETP.GE.AND P0, PT, R0, 0x1, PT ;  /* 0x000000010000780c */ /* 0x001fda0003f06270 */
[----:B------:R-:W-:Y:S05]  /*0030*/  @!P0 EXIT ;  /* 0x000000000000894d */ /* 0x000fea0003800000 */
[----:B------:R-:W0:Y:S01]  /*0040*/  S2R R12, SR_TID.X ;  /* 0x00000000000c7919 */ /* 0x000e220000002100 */
[C---:B------:R-:W-:Y:S01]  /*0050*/  ISETP.GE.U32.AND P1, PT, R0.reuse, 0x4, PT ;  /* 0x000000040000780c */ /* 0x040fe20003f26070 */
[----:B------:R-:W1:Y:S01]  /*0060*/  LDCU.64 UR4, c[0x0][0x358] ;  /* 0x00006b00ff0477ac */ /* 0x000e620008000a00 */
[----:B------:R-:W-:Y:S01]  /*0070*/  LOP3.LUT R20, R0, 0x3, RZ, 0xc0, !PT ;  /* 0x0000000300147812 */ /* 0x000fe200078ec0ff */
[----:B------:R-:W2:Y:S01]  /*0080*/  S2R R6, SR_CTAID.X ;  /* 0x0000000000067919 */ /* 0x000ea20000002500 */
[----:B------:R-:W-:Y:S02]  /*0090*/  HFMA2 R10, -RZ, RZ, 0, 0 ;  /* 0x00000000ff0a7431 */ /* 0x000fe400000001ff */
[----:B------:R-:W-:Y:S02]  /*00a0*/  ISETP.NE.AND P0, PT, R20, RZ, PT ;  /* 0x000000ff1400720c */ /* 0x000fe40003f05270 */
[----:B0-----:R-:W-:Y:S02]  /*00b0*/  SHF.L.U32 R12, R12, 0x1, RZ ;  /* 0x000000010c0c7819 */ /* 0x001fe400000006ff */
[----:B--2---:R-:W-:-:S03]  /*00c0*/  SHF.L.U32 R11, R6, 0x1, RZ ;  /* 0x00000001060b7819 */ /* 0x004fc600000006ff */
[----:B-1----:R-:W-:Y:S06]  /*00d0*/  @!P1 BRA `(.L_x_0) ;  /* 0x00000004008c9947 */ /* 0x002fec0003800000 */
[----:B------:R-:W0:Y:S01]  /*00e0*/  LDC.64 R16, c[0x0][0x388] ;  /* 0x0000e200ff107b82 */ /* 0x000e220000000a00 */
[----:B------:R-:W-:-:S04]  /*00f0*/  LOP3.LUT R10, R0, 0x7ffffffc, RZ, 0xc0, !PT ;  /* 0x7ffffffc000a7812 */ /* 0x000fc800078ec0ff */
[----:B------:R-:W-:-:S03]  /*0100*/  IADD3 R14, PT, PT, -R10, RZ, RZ ;  /* 0x000000ff0a0e7210 */ /* 0x000fc60007ffe1ff */
[----:B------:R-:W1:Y:S08]  /*0110*/  LDC.64 R4, c[0x0][0x380] ;  /* 0x0000e000ff047b82 */ /* 0x000e700000000a00 */
[----:B------:R-:W2:Y:S01]  /*0120*/  LDC.64 R2, c[0x0][0x398] ;  /* 0x0000e600ff027b82 */ /* 0x000ea20000000a00 */
[----:B0-----:R-:W-:Y:S01]  /*0130*/  IADD3 R21, PT, PT, R11, R16, RZ ;  /* 0x000000100b157210 */ /* 0x001fe20007ffe0ff */
[C---:B------:R-:W-:Y:S01]  /*0140*/  IMAD R13, R16.reuse, R17, RZ ;  /* 0x00000011100d7224 */ /* 0x040fe200078e02ff */
[----:B------:R-:W-:Y:S01]  /*0150*/  LEA R15, R16, R11, 0x1 ;  /* 0x0000000b100f7211 */ /* 0x000fe200078e08ff */
[----:B------:R-:W-:-:S02]  /*0160*/  IMAD R19, R6, R17, RZ ;  /* 0x0000001106137224 */ /* 0x000fc400078e02ff */
[----:B------:R-:W-:Y:S02]  /*0170*/  IMAD R16, R16, 0x3, R11 ;  /* 0x0000000310107824 */ /* 0x000fe400078e020b */
[-CC-:B------:R-:W-:Y:S01]  /*0180*/  IMAD R21, R21, R17.reuse, R12.reuse ;  /* 0x0000001115157224 */ /* 0x180fe200078e020c */
[----:B------:R-:W-:Y:S01]  /*0190*/  LEA R19, R19, R12, 0x1 ;  /* 0x0000000c13137211 */ /* 0x000fe200078e08ff */
[-CC-:B------:R-:W-:Y:S02]  /*01a0*/  IMAD R15, R15, R17.reuse, R12.reuse ;  /* 0x000000110f0f7224 */ /* 0x180fe400078e020c */
[----:B-1----:R-:W-:-:S07]  /*01b0*/  IMAD R17, R16, R17, R12 ;  /* 0x0000001110117224 */ /* 0x002fce00078e020c */
.L_x_1:
[----:B0-----:R-:W-:-:S06]  /*01c0*/  IMAD.WIDE R8, R19, 0x4, R4 ;  /* 0x0000000413087825 */ /* 0x001fcc00078e0204 */
[----:B------:R-:W3:Y:S01]  /*01d0*/  LDG.E R8, desc[UR4][R8.64] ;  /* 0x0000000408087981 */ /* 0x000ee2000c1e1900 */
[----:B------:R-:W-:Y:S01]  /*01e0*/  MOV R18, 0x3c80f082 ;  /* 0x3c80f08200127802 */ /* 0x000fe20000000f00 */
[----:B------:R-:W-:Y:S02]  /*01f0*/  HFMA2 R16, -RZ, RZ, 1.875, 0 ;  /* 0x3f800000ff107431 */ /* 0x000fe400000001ff */
[C---:B---3--:R-:W-:Y:S01]  /*0200*/  FMUL R6, |R8|.reuse, 2.8853900432586669922 ;  /* 0x4038aa3b08067820 */ /* 0x048fe20000400200 */
[C---:B------:R-:W-:Y:S01]  /*0210*/  FMUL R25, R8.reuse, R8 ;  /* 0x0000000808197220 */ /* 0x040fe20000400000 */
[C---:B------:R-:W-:Y:S02]  /*0220*/  FSETP.GE.AND P2, PT, |R8|.reuse, 0.60000002384185791016, PT ;  /* 0x3f19999a0800780b */ /* 0x040fe40003f46200 */
[----:B------:R-:W-:Y:S01]  /*0230*/  FSETP.GE.AND P1, PT, |R8|, 9.010913848876953125, PT ;  /* 0x41102cb40800780b */ /* 0x000fe20003f26200 */
[C---:B------:R-:W-:Y:S01]  /*0240*/  FFMA R24, R25.reuse, R18, -0.052303962409496307373 ;  /* 0xbd563cae19187423 */ /* 0x040fe20000000012 */
[----:B------:R-:W0:Y:S03]  /*0250*/  MUFU.EX2 R6, R6 ;  /* 0x0000000600067308 */ /* 0x000e260000000800 */
[----:B------:R-:W-:Y:S01]  /*0260*/  FFMA R24, R25, R24, 0.1331529766321182251 ;  /* 0x3e08594119187423 */ /* 0x000fe20000000018 */
[----:B0-----:R-:W-:-:S03]  /*0270*/  FADD R7, R6, 1 ;  /* 0x3f80000006077421 */ /* 0x001fc60000000000 */
[----:B------:R-:W-:-:S04]  /*0280*/  FFMA R6, R25, R24, -0.33332768082618713379 ;  /* 0xbeaaa9ed19067423 */ /* 0x000fc80000000018 */
[----:B------:R-:W-:Y:S01]  /*0290*/  FFMA R25, R25, R6, RZ ;  /* 0x0000000619197223 */ /* 0x000fe200000000ff */
[----:B------:R-:W0:Y:S02]  /*02a0*/  MUFU.RCP R7, R7 ;  /* 0x0000000700077308 */ /* 0x000e240000001000 */
[----:B0-----:R-:W-:Y:S01]  /*02b0*/  FFMA R22, R7, -2, R16 ;  /* 0xc000000007167823 */ /* 0x001fe20000000010 */
[----:B--2---:R-:W-:-:S04]  /*02c0*/  IMAD.WIDE R6, R19, 0x4, R2 ;  /* 0x0000000413067825 */ /* 0x004fc800078e0202 */
[----:B------:R-:W-:-:S04]  /*02d0*/  FSEL R9, R22, 1, !P1 ;  /* 0x3f80000016097808 */ /* 0x000fc80004800000 */
[--C-:B------:R-:W-:Y:S01]  /*02e0*/  LOP3.LUT R23, R9, 0x80000000, R8.reuse, 0xb8, !PT ;  /* 0x8000000009177812 */ /* 0x100fe200078eb808 */
[----:B------:R-:W-:Y:S01]  /*02f0*/  @!P2 FFMA R23, R8, R25, R8 ;  /* 0x000000190817a223 */ /* 0x000fe20000000008 */
[----:B------:R-:W-:-:S04]  /*0300*/  IMAD.WIDE R8, R21, 0x4, R4 ;  /* 0x0000000415087825 */ /* 0x000fc800078e0204 */
[----:B------:R0:W-:Y:S04]  /*0310*/  STG.E desc[UR4][R6.64], R23 ;  /* 0x0000001706007986 */ /* 0x0001e8000c101904 */
[----:B------:R-:W2:Y:S02]  /*0320*/  LDG.E R8, desc[UR4][R8.64] ;  /* 0x0000000408087981 */ /* 0x000ea4000c1e1900 */
[C---:B--2---:R-:W-:Y:S01]  /*0330*/  FMUL R22, |R8|.reuse, 2.8853900432586669922 ;  /* 0x4038aa3b08167820 */ /* 0x044fe20000400200 */
[C---:B------:R-:W-:Y:S01]  /*0340*/  FMUL R27, R8.reuse, R8 ;  /* 0x00000008081b7220 */ /* 0x040fe20000400000 */
[C---:B------:R-:W-:Y:S02]  /*0350*/  FSETP.GE.AND P2, PT, |R8|.reuse, 0.60000002384185791016, PT ;  /* 0x3f19999a0800780b */ /* 0x040fe40003f46200 */
[----:B------:R-:W-:Y:S01]  /*0360*/  FSETP.GE.AND P1, PT, |R8|, 9.010913848876953125, PT ;  /* 0x41102cb40800780b */ /* 0x000fe20003f26200 */
[C---:B------:R-:W-:Y:S01]  /*0370*/  FFMA R26, R27.reuse, R18, -0.052303962409496307373 ;  /* 0xbd563cae1b1a7423 */ /* 0x040fe20000000012 */
[----:B------:R-:W1:Y:S03]  /*0380*/  MUFU.EX2 R22, R22 ;  /* 0x0000001600167308 */ /* 0x000e660000000800 */
[----:B0-----:R-:W-:-:S04]  /*0390*/  FFMA R6, R27, R26, 0.1331529766321182251 ;  /* 0x3e0859411b067423 */ /* 0x001fc8000000001a */
[----:B------:R-:W-:-:S04]  /*03a0*/  FFMA R6, R27, R6, -0.33332768082618713379 ;  /* 0xbeaaa9ed1b067423 */ /* 0x000fc80000000006 */
[----:B------:R-:W-:Y:S01]  /*03b0*/  FFMA R27, R27, R6, RZ ;  /* 0x000000061b1b7223 */ /* 0x000fe200000000ff */
[----:B------:R-:W-:-:S04]  /*03c0*/  IMAD.WIDE R6, R21, 0x4, R2 ;  /* 0x0000000415067825 */ /* 0x000fc800078e0202 */
[----:B-1----:R-:W-:-:S04]  /*03d0*/  FADD R24, R22, 1 ;  /* 0x3f80000016187421 */ /* 0x002fc80000000000 */
[----:B------:R-:W0:Y:S02]  /*03e0*/  MUFU.RCP R25, R24 ;  /* 0x0000001800197308 */ /* 0x000e240000001000 */
[----:B0-----:R-:W-:-:S05]  /*03f0*/  FFMA R25, R25, -2, R16 ;  /* 0xc000000019197823 */ /* 0x001fca0000000010 */
        /* <DEDUP_REMOVED lines=15> */
[----:B-1----:R-:W-:-:S06]  /*04f0*/  FADD R23, R22, 1 ;  /* 0x3f80000016177421 */ /* 0x002fcc0000000000 */
[----:B------:R-:W0:Y:S02]  /*0500*/  MUFU.RCP R23, R23 ;  /* 0x0000001700177308 */ /* 0x000e240000001000 */
[----:B0-----:R-:W-:-:S05]  /*0510*/  FFMA R24, R23, -2, R16 ;  /* 0xc000000017187823 */ /* 0x001fca0000000010 */
[----:B------:R-:W-:-:S04]  /*0520*/  FSEL R7, R24, 1, !P1 ;  /* 0x3f80000018077808 */ /* 0x000fc80004800000 */
[--C-:B------:R-:W-:Y:S01]  /*0530*/  LOP3.LUT R25, R7, 0x80000000, R8.reuse, 0xb8, !PT ;  /* 0x8000000007197812 */ /* 0x100fe200078eb808 */
[----:B------:R-:W-:Y:S01]  /*0540*/  @!P2 FFMA R25, R8, R27, R8 ;  /* 0x0000001b0819a223 */ /* 0x000fe20000000008 */
[----:B------:R-:W-:-:S04]  /*0550*/  IMAD.WIDE R6, R15, 0x4, R2 ;  /* 0x000000040f067825 */ /* 0x000fc800078e0202 */
[----:B------:R-:W-:Y:S01]  /*0560*/  IMAD.WIDE R8, R17, 0x4, R4 ;  /* 0x0000000411087825 */ /* 0x000fe200078e0204 */
[----:B------:R0:W-:Y:S05]  /*0570*/  STG.E desc[UR4][R6.64], R25 ;  /* 0x0000001906007986 */ /* 0x0001ea000c101904 */
[----:B------:R-:W2:Y:S01]  /*0580*/  LDG.E R8, desc[UR4][R8.64] ;  /* 0x0000000408087981 */ /* 0x000ea2000c1e1900 */
[----:B------:R-:W-:Y:S02]  /*0590*/  IADD3 R14, PT, PT, R14, 0x4, RZ ;  /* 0x000000040e0e7810 */ /* 0x000fe40007ffe0ff */
[C---:B------:R-:W-:Y:S02]  /*05a0*/  LEA R21, R13.reuse, R21, 0x2 ;  /* 0x000000150d157211 */ /* 0x040fe400078e10ff */
[----:B------:R-:W-:-:S02]  /*05b0*/  LEA R15, R13, R15, 0x2 ;  /* 0x0000000f0d0f7211 */ /* 0x000fc400078e10ff */
[----:B------:R-:W-:Y:S01]  /*05c0*/  LEA R19, R13, R19, 0x2 ;  /* 0x000000130d137211 */ /* 0x000fe200078e10ff */
        /* <DEDUP_REMOVED lines=12> */
[----:B------:R-:W-:Y:S02]  /*0690*/  FSEL R7, R16, 1, !P1 ;  /* 0x3f80000010077808 */ /* 0x000fe40004800000 */
[----:B------:R-:W-:Y:S02]  /*06a0*/  ISETP.NE.AND P1, PT, R14, RZ, PT ;  /* 0x000000ff0e00720c */ /* 0x000fe40003f25270 */
[----:B------:R-:W-:Y:S01]  /*06b0*/  LOP3.LUT R9, R7, 0x80000000, R8, 0xb8, !PT ;  /* 0x8000000007097812 */ /* 0x000fe200078eb808 */
[----:B------:R-:W-:-:S04]  /*06c0*/  IMAD.WIDE R6, R17, 0x4, R2 ;  /* 0x0000000411067825 */ /* 0x000fc800078e0202 */
[----:B------:R-:W-:Y:S01]  /*06d0*/  @!P2 FFMA R9, R8, R27, R8 ;  /* 0x0000001b0809a223 */ /* 0x000fe20000000008 */
[----:B------:R-:W-:-:S04]  /*06e0*/  LEA R17, R13, R17, 0x2 ;  /* 0x000000110d117211 */ /* 0x000fc800078e10ff */
[----:B------:R0:W-:Y:S01]  /*06f0*/  STG.E desc[UR4][R6.64], R9 ;  /* 0x0000000906007986 */ /* 0x0001e2000c101904 */
[----:B------:R-:W-:Y:S05]  /*0700*/  @P1 BRA `(.L_x_1) ;  /* 0xfffffff800ac1947 */ /* 0x000fea000383ffff */
.L_x_0:
[----:B------:R-:W-:Y:S05]  /*0710*/  @!P0 EXIT ;  /* 0x000000000000894d */ /* 0x000fea0003800000 */
[----:B------:R-:W-:Y:S02]  /*0720*/  ISETP.NE.AND P1, PT, R20, 0x1, PT ;  /* 0x000000011400780c */ /* 0x000fe40003f25270 */
[----:B------:R-:W-:-:S04]  /*0730*/  LOP3.LUT R0, R0, 0x1, RZ, 0xc0, !PT ;  /* 0x0000000100007812 */ /* 0x000fc800078ec0ff */
[----:B------:R-:W-:-:S07]  /*0740*/  ISETP.NE.U32.AND P0, PT, R0, 0x1, PT ;  /* 0x000000010000780c */ /* 0x000fce0003f05070 */
[----:B------:R-:W-:Y:S06]  /*0750*/  @!P1 BRA `(.L_x_2) ;  /* 0x0000000000c09947 */ /* 0x000fec0003800000 */
[----:B------:R-:W1:Y:S01]  /*0760*/  LDCU.64 UR6, c[0x0][0x388] ;  /* 0x00007100ff0677ac */ /* 0x000e620008000a00 */
[----:B------:R-:W0:Y:S08]  /*0770*/  LDC.64 R4, c[0x0][0x380] ;  /* 0x0000e000ff047b82 */ /* 0x000e300000000a00 */
[----:B------:R-:W2:Y:S01]  /*0780*/  LDC.64 R2, c[0x0][0x398] ;  /* 0x0000e600ff027b82 */ /* 0x000ea20000000a00 */
[----:B-1----:R-:W-:-:S04]  /*0790*/  IMAD R13, R10, UR6, R11 ;  /* 0x000000060a0d7c24 */ /* 0x002fc8000f8e020b */
[----:B------:R-:W-:-:S04]  /*07a0*/  IMAD R15, R13, UR7, R12 ;  /* 0x000000070d0f7c24 */ /* 0x000fc8000f8e020c */
[----:B0-----:R-:W-:-:S06]  /*07b0*/  IMAD.WIDE R8, R15, 0x4, R4 ;  /* 0x000000040f087825 */ /* 0x001fcc00078e0204 */
[----:B------:R0:W3:Y:S01]  /*07c0*/  LDG.E R8, desc[UR4][R8.64] ;  /* 0x0000000408087981 */ /* 0x0000e2000c1e1900 */
[----:B------:R-:W-:Y:S01]  /*07d0*/  MOV R7, 0x3c80f082 ;  /* 0x3c80f08200077802 */ /* 0x000fe20000000f00 */
[----:B------:R-:W-:Y:S01]  /*07e0*/  HFMA2 R6, -RZ, RZ, 1.875, 0 ;  /* 0x3f800000ff067431 */ /* 0x000fe200000001ff */
[----:B0-----:R-:W-:-:S05]  /*07f0*/  IADD3 R9, PT, PT, R13, UR6, RZ ;  /* 0x000000060d097c10 */ /* 0x001fca000fffe0ff */
[----:B------:R-:W-:-:S04]  /*0800*/  IMAD R9, R9, UR7, R12 ;  /* 0x0000000709097c24 */ /* 0x000fc8000f8e020c */
[----:B------:R-:W-:-:S04]  /*0810*/  IMAD.WIDE R4, R9, 0x4, R4 ;  /* 0x0000000409047825 */ /* 0x000fc800078e0204 */
        /* <DEDUP_REMOVED lines=8> */
[C---:B------:R-:W-:Y:S01]  /*08a0*/  FFMA R0, R16.reuse, R19, -0.33332768082618713379 ;  /* 0xbeaaa9ed10007423 */ /* 0x040fe20000000013 */
[----:B------:R2:W0:Y:S03]  /*08b0*/  MUFU.RCP R17, R14 ;  /* 0x0000000e00117308 */ /* 0x0004260000001000 */
[----:B------:R-:W-:Y:S01]  /*08c0*/  FFMA R13, R16, R0, RZ ;  /* 0x00000000100d7223 */ /* 0x000fe200000000ff */
[----:B--2---:R-:W-:-:S04]  /*08d0*/  IMAD.WIDE R14, R15, 0x4, R2 ;  /* 0x000000040f0e7825 */ /* 0x004fc800078e0202 */
[----:B0-----:R-:W-:-:S05]  /*08e0*/  FFMA R17, R17, -2, R6 ;  /* 0xc000000011117823 */ /* 0x001fca0000000006 */
[----:B------:R-:W-:-:S04]  /*08f0*/  FSEL R17, R17, 1, !P1 ;  /* 0x3f80000011117808 */ /* 0x000fc80004800000 */
[--C-:B------:R-:W-:Y:S01]  /*0900*/  LOP3.LUT R17, R17, 0x80000000, R8.reuse, 0xb8, !PT ;  /* 0x8000000011117812 */ /* 0x100fe200078eb808 */
[----:B------:R-:W-:-:S05]  /*0910*/  @!P2 FFMA R17, R8, R13, R8 ;  /* 0x0000000d0811a223 */ /* 0x000fca0000000008 */
[----:B------:R1:W-:Y:S04]  /*0920*/  STG.E desc[UR4][R14.64], R17 ;  /* 0x000000110e007986 */ /* 0x0003e8000c101904 */
[----:B------:R-:W2:Y:S01]  /*0930*/  LDG.E R4, desc[UR4][R4.64] ;  /* 0x0000000404047981 */ /* 0x000ea2000c1e1900 */
[----:B------:R-:W-:Y:S01]  /*0940*/  IMAD.WIDE R2, R9, 0x4, R2 ;  /* 0x0000000409027825 */ /* 0x000fe200078e0202 */
[----:B------:R-:W-:-:S03]  /*0950*/  IADD3 R10, PT, PT, R10, 0x2, RZ ;  /* 0x000000020a0a7810 */ /* 0x000fc60007ffe0ff */
[C---:B--2---:R-:W-:Y:S01]  /*0960*/  FMUL R8, |R4|.reuse, 2.8853900432586669922 ;  /* 0x4038aa3b04087820 */ /* 0x044fe20000400200 */
[C---:B------:R-:W-:Y:S01]  /*0970*/  FMUL R16, R4.reuse, R4 ;  /* 0x0000000404107220 */ /* 0x040fe20000400000 */
[C---:B------:R-:W-:Y:S02]  /*0980*/  FSETP.GE.AND P2, PT, |R4|.reuse, 0.60000002384185791016, PT ;  /* 0x3f19999a0400780b */ /* 0x040fe40003f46200 */
[----:B------:R-:W-:Y:S01]  /*0990*/  FSETP.GE.AND P1, PT, |R4|, 9.010913848876953125, PT ;  /* 0x41102cb40400780b */ /* 0x000fe20003f26200 */
[C---:B------:R-:W-:Y:S01]  /*09a0*/  FFMA R7, R16.reuse, R7, -0.052303962409496307373 ;  /* 0xbd563cae10077423 */ /* 0x040fe20000000007 */
[----:B------:R-:W0:Y:S03]  /*09b0*/  MUFU.EX2 R8, R8 ;  /* 0x0000000800087308 */ /* 0x000e260000000800 */
[----:B------:R-:W-:-:S04]  /*09c0*/  FFMA R7, R16, R7, 0.1331529766321182251 ;  /* 0x3e08594110077423 */ /* 0x000fc80000000007 */
[----:B------:R-:W-:-:S04]  /*09d0*/  FFMA R0, R16, R7, -0.33332768082618713379 ;  /* 0xbeaaa9ed10007423 */ /* 0x000fc80000000007 */
[----:B------:R-:W-:Y:S01]  /*09e0*/  FFMA R7, R16, R0, RZ ;  /* 0x0000000010077223 */ /* 0x000fe200000000ff */
[----:B0-----:R-:W-:-:S06]  /*09f0*/  FADD R13, R8, 1 ;  /* 0x3f800000080d7421 */ /* 0x001fcc0000000000 */
[----:B------:R-:W0:Y:S02]  /*0a00*/  MUFU.RCP R13, R13 ;  /* 0x0000000d000d7308 */ /* 0x000e240000001000 */
[----:B0-----:R-:W-:-:S05]  /*0a10*/  FFMA R6, R13, -2, R6 ;  /* 0xc00000000d067823 */ /* 0x001fca0000000006 */
[----:B------:R-:W-:-:S04]  /*0a20*/  FSEL R5, R6, 1, !P1 ;  /* 0x3f80000006057808 */ /* 0x000fc80004800000 */
[--C-:B------:R-:W-:Y:S01]  /*0a30*/  LOP3.LUT R5, R5, 0x80000000, R4.reuse, 0xb8, !PT ;  /* 0x8000000005057812 */ /* 0x100fe200078eb804 */
[----:B------:R-:W-:-:S05]  /*0a40*/  @!P2 FFMA R5, R4, R7, R4 ;  /* 0x000000070405a223 */ /* 0x000fca0000000004 */
[----:B------:R1:W-:Y:S02]  /*0a50*/  STG.E desc[UR4][R2.64], R5 ;  /* 0x0000000502007986 */ /* 0x0003e4000c101904 */
.L_x_2:
[----:B------:R-:W-:Y:S05]  /*0a60*/  @P0 EXIT ;  /* 0x000000000000094d */ /* 0x000fea0003800000 */
[----:B------:R-:W2:Y:S01]  /*0a70*/  LDCU.64 UR6, c[0x0][0x388] ;  /* 0x00007100ff0677ac */ /* 0x000ea20008000a00 */
[----:B-1----:R-:W1:Y:S08]  /*0a80*/  LDC.64 R2, c[0x0][0x380] ;  /* 0x0000e000ff027b82 */ /* 0x002e700000000a00 */
[----:B------:R-:W3:Y:S01]  /*0a90*/  LDC.64 R4, c[0x0][0x398] ;  /* 0x0000e600ff047b82 */ /* 0x000ee20000000a00 */
[----:B--2---:R-:W-:-:S04]  /*0aa0*/  IMAD R11, R10, UR6, R11 ;  /* 0x000000060a0b7c24 */ /* 0x004fc8000f8e020b */
[----:B------:R-:W-:-:S04]  /*0ab0*/  IMAD R11, R11, UR7, R12 ;  /* 0x000000070b0b7c24 */ /* 0x000fc8000f8e020c */
[----:B-1----:R-:W-:-:S05]  /*0ac0*/  IMAD.WIDE R2, R11, 0x4, R2 ;  /* 0x000000040b027825 */ /* 0x002fca00078e0202 */
[----:B0-----:R-:W2:Y:S01]  /*0ad0*/  LDG.E R6, desc[UR4][R2.64] ;  /* 0x0000000402067981 */ /* 0x001ea2000c1e1900 */
[----:B------:R-:W-:Y:S01]  /*0ae0*/  HFMA2 R10, -RZ, RZ, 1.125, -9232 ;  /* 0x3c80f082ff0a7431 */ /* 0x000fe200000001ff */
[----:B------:R-:W-:Y:S01]  /*0af0*/  MOV R8, 0x3f800000 ;  /* 0x3f80000000087802 */ /* 0x000fe20000000f00 */
[C---:B--2---:R-:W-:Y:S01]  /*0b00*/  FMUL R0, |R6|.reuse, 2.8853900432586669922 ;  /* 0x4038aa3b06007820 */ /* 0x044fe20000400200 */
[C---:B------:R-:W-:Y:S01]  /*0b10*/  FMUL R9, R6.reuse, R6 ;  /* 0x0000000606097220 */ /* 0x040fe20000400000 */
[C---:B------:R-:W-:Y:S02]  /*0b20*/  FSETP.GE.AND P1, PT, |R6|.reuse, 0.60000002384185791016, PT ;  /* 0x3f19999a0600780b */ /* 0x040fe40003f26200 */
[----:B------:R-:W-:Y:S01]  /*0b30*/  FSETP.GE.AND P0, PT, |R6|, 9.010913848876953125, PT ;  /* 0x41102cb40600780b */ /* 0x000fe20003f06200 */
[C---:B------:R-:W-:Y:S01]  /*0b40*/  FFMA R10, R9.reuse, R10, -0.052303962409496307373 ;  /* 0xbd563cae090a7423 */ /* 0x040fe2000000000a */
[----:B------:R-:W0:Y:S02]  /*0b50*/  MUFU.EX2 R0, R0 ;  /* 0x0000000000007308 */ /* 0x000e240000000800 */
[----:B0-----:R-:W-:Y:S01]  /*0b60*/  FADD R7, R0, 1 ;  /* 0x3f80000000077421 */ /* 0x001fe20000000000 */
[----:B------:R-:W-:-:S04]  /*0b70*/  FFMA R0, R9, R10, 0.1331529766321182251 ;  /* 0x3e08594109007423 */ /* 0x000fc8000000000a */
[C---:B------:R-:W-:Y:S01]  /*0b80*/  FFMA R0, R9.reuse, R0, -0.33332768082618713379 ;  /* 0xbeaaa9ed09007423 */ /* 0x040fe20000000000 */
[----:B------:R-:W0:Y:S03]  /*0b90*/  MUFU.RCP R7, R7 ;  /* 0x0000000700077308 */ /* 0x000e260000001000 */
[----:B------:R-:W-:Y:S01]  /*0ba0*/  FFMA R9, R9, R0, RZ ;  /* 0x0000000009097223 */ /* 0x000fe200000000ff */
[----:B0-----:R-:W-:-:S05]  /*0bb0*/  FFMA R8, R7, -2, R8 ;  /* 0xc000000007087823 */ /* 0x001fca0000000008 */
[----:B------:R-:W-:-:S04]  /*0bc0*/  FSEL R3, R8, 1, !P0 ;  /* 0x3f80000008037808 */ /* 0x000fc80004000000 */
[----:B------:R-:W-:Y:S01]  /*0bd0*/  LOP3.LUT R7, R3, 0x80000000, R6, 0xb8, !PT ;  /* 0x8000000003077812 */ /* 0x000fe200078eb806 */
[----:B---3--:R-:W-:-:S04]  /*0be0*/  IMAD.WIDE R2, R11, 0x4, R4 ;  /* 0x000000040b027825 */ /* 0x008fc800078e0204 */
[----:B------:R-:W-:-:S05]  /*0bf0*/  @!P1 FFMA R7, R6, R9, R6 ;  /* 0x0000000906079223 */ /* 0x000fca0000000006 */
[----:B------:R-:W-:Y:S01]  /*0c00*/  STG.E desc[UR4][R2.64], R7 ;  /* 0x0000000702007986 */ /* 0x000fe2000c101904 */
[----:B------:R-:W-:Y:S05]  /*0c10*/  EXIT ;  /* 0x000000000000794d */ /* 0x000fea0003800000 */
.L_x_3:
[----:B------:R-:W-:-:S00]  /*0c20*/  BRA `(.L_x_3) ;  /* 0xfffffffc00fc7947 */ /* 0x000fc0000383ffff */
[----:B------:R-:W-:-:S00]  /*0c30*/  NOP ;  /* 0x0000000000007918 */ /* 0x000fc00000000000 */
        /* <DEDUP_REMOVED lines=12> */
.L_x_99:


//--------------------- .text._Z12cudaMeanPoolPfS_iiiiii --------------------------
	.section	.text._Z12cudaMeanPoolPfS_iiiiii,"ax",@progbits
	.align	128
        .global         _Z12cudaMeanPoolPfS_iiiiii
        .type           _Z12cudaMeanPoolPfS_iiiiii,@function
        .size           _Z12cudaMeanPoolPfS_iiiiii,(.L_x_98 - _Z12cudaMeanPoolPfS_iiiiii)
        .other          _Z12cudaMeanPoolPfS_iiiiii,@"STO_CUDA_ENTRY STV_DEFAULT"
_Z12cudaMeanPoolPfS_iiiiii:
.text._Z12cudaMeanPoolPfS_iiiiii:
[----:B------:R-:W-:Y:S08]  /*0000*/  LDC R1, c[0x0][0x37c] ;  /* 0x0000df00ff017b82 */ /* 0x000ff00000000800 */
[----:B------:R-:W0:Y:S02]  /*0010*/  LDC R0, c[0x0][0x398] ;  /* 0x0000e600ff007b82 */ /* 0x000e240000000800 */
[----:B0-----:R-:W-:-:S13]  /*0020*/  ISETP.GE.AND P0, PT, R0, 0x1, PT ;  /* 0x000000010000780c */ /* 0x001fda0003f06270 */
[----:B------:R-:W-:Y:S05]  /*0030*/  @!P0 EXIT ;  /* 0x000000000000894d */ /* 0x000fea0003800000 */
[----:B------:R-:W0:Y:S01]  /*0040*/  LDCU UR4, c[0x0][0x39c] ;  /* 0x00007380ff0477ac */ /* 0x000e220008000800 */
[----:B------:R-:W1:Y:S01]  /*0050*/  S2R R6, SR_TID.X ;  /* 0x0000000000067919 */ /* 0x000e620000002100 */
[----:B------:R-:W2:Y:S01]  /*0060*/  S2UR UR14, SR_CTAID.X ;  /* 0x00000000000e79c3 */ /* 0x000ea20000002500 */
[----:B------:R-:W3:Y:S01]  /*0070*/  LDCU.64 UR16, c[0x0][0x358] ;  /* 0x00006b00ff1077ac */ /* 0x000ee20008000a00 */
[----:B0-----:R-:W-:-:S09]  /*0080*/  UISETP.GE.AND UP0, UPT, UR4, 0x1, UPT ;  /* 0x000000010400788c */ /* 0x001fd2000bf06270 */
[----:B--23--:R-:W-:Y:S05]  /*0090*/  BRA.U !UP0, `(.L_x_4) ;  /* 0x0000002108d07547 */ /* 0x00cfea000b800000 */
[----:B------:R-:W0:Y:S01]  /*00a0*/  LDCU.64 UR8, c[0x0][0x380] ;  /* 0x00007000ff0877ac */ /* 0x000e220008000a00 */
[----:B------:R-:W-:Y:S01]  /*00b0*/  HFMA2 R7, -RZ, RZ, 0, 0 ;  /* 0x00000000ff077431 */ /* 0x000fe200000001ff */
[----:B------:R-:W-:Y:S02]  /*00c0*/  ULOP3.LUT UR10, UR4, 0xf, URZ, 0xc0, !UPT ;  /* 0x0000000f040a7892 */ /* 0x000fe4000f8ec0ff */
[----:B------:R-:W-:Y:S02]  /*00d0*/  ULOP3.LUT UR11, UR4, 0x7, URZ, 0xc0, !UPT ;  /* 0x00000007040b7892 */ /* 0x000fe4000f8ec0ff */
[----:B------:R-:W-:Y:S02]  /*00e0*/  ULOP3.LUT UR6, UR4, 0x7ffffff0, URZ, 0xc0, !UPT ;  /* 0x7ffffff004067892 */ /* 0x000fe4000f8ec0ff */
[----:B------:R-:W-:Y:S02]  /*00f0*/  ULOP3.LUT UR12, UR4, 0x3, URZ, 0xc0, !UPT ;  /* 0x00000003040c7892 */ /* 0x000fe4000f8ec0ff */
[----:B------:R-:W-:-:S02]  /*0100*/  UIMAD UR4, UR4, UR4, URZ ;  /* 0x00000004040472a4 */ /* 0x000fc4000f8e02ff */
[----:B0-----:R-:W-:-:S04]  /*0110*/  UIADD3 UR7, UP0, UPT, UR8, 0x20, URZ ;  /* 0x0000002008077890 */ /* 0x001fc8000ff1e0ff */
[----:B------:R-:W-:Y:S01]  /*0120*/  I2FP.F32.U32 R3, UR4 ;  /* 0x0000000400037c45 */ /* 0x000fe20008201000 */
[----:B------:R-:W-:Y:S02]  /*0130*/  UIADD3.X UR8, UPT, UPT, URZ, UR9, URZ, UP0, !UPT ;  /* 0x00000009ff087290 */ /* 0x000fe400087fe4ff */
[----:B------:R-:W-:-:S12]  /*0140*/  UIADD3 UR9, UPT, UPT, -UR6, URZ, URZ ;  /* 0x000000ff06097290 */ /* 0x000fd8000fffe1ff */
.L_x_73:
[----:B0-----:R-:W0:Y:S01]  /*0150*/  LDC R0, c[0x0][0x390] ;  /* 0x0000e400ff007b82 */ /* 0x001e220000000800 */
[----:B------:R-:W-:Y:S01]  /*0160*/  USHF.L.U32 UR4, UR14, 0x1, URZ ;  /* 0x000000010e047899 */ /* 0x000fe200080006ff */
[----:B------:R-:W-:-:S05]  /*0170*/  MOV R11, RZ ;  /* 0x000000ff000b7202 */ /* 0x000fca0000000f00 */
[----:B0-----:R-:W-:Y:S01]  /*0180*/  IMAD R5, R7, R0, UR4 ;  /* 0x0000000407057e24 */ /* 0x001fe2000f8e0200 */
[----:B------:R-:W-:-:S06]  /*0190*/  UMOV UR4, URZ ;  /* 0x000000ff00047c82 */ /* 0x000fcc0008000000 */
.L_x_72:
[----:B------:R-:W0:Y:S01]  /*01a0*/  LDCU UR13, c[0x0][0x39c] ;  /* 0x00007380ff0d77ac */ /* 0x000e220008000800 */
[----:B------:R-:W-:Y:S02]  /*01b0*/  IADD3 R4, PT, PT, R5, UR4, RZ ;  /* 0x0000000405047c10 */ /* 0x000fe4000fffe0ff */
[----:B-1----:R-:W-:Y:S01]  /*01c0*/  SHF.L.U32 R9, R6, 0x1, RZ ;  /* 0x0000000106097819 */ /* 0x002fe200000006ff */
[----:B------:R-:W1:Y:S01]  /*01d0*/  LDCU UR5, c[0x0][0x394] ;  /* 0x00007280ff0577ac */ /* 0x000e620008000800 */
[----:B------:R-:W-:Y:S02]  /*01e0*/  UIADD3 UR4, UPT, UPT, UR4, 0x1, URZ ;  /* 0x0000000104047890 */ /* 0x000fe4000fffe0ff */
[----:B0-----:R-:W-:Y:S02]  /*01f0*/  UISETP.GE.U32.AND UP1, UPT, UR13, 0x10, UPT ;  /* 0x000000100d00788c */ /* 0x001fe4000bf26070 */
[----:B------:R-:W-:Y:S01]  /*0200*/  UISETP.NE.AND UP0, UPT, UR4, UR13, UPT ;  /* 0x0000000d0400728c */ /* 0x000fe2000bf05270 */
[----:B-1----:R-:W-:Y:S01]  /*0210*/  IMAD R4, R4, UR5, R9 ;  /* 0x0000000504047c24 */ /* 0x002fe2000f8e0209 */
[----:B------:R-:W-:-:S05]  /*0220*/  UMOV UR5, URZ ;  /* 0x000000ff00057c82 */ /* 0x000fca0008000000 */
[----:B------:R-:W-:Y:S05]  /*0230*/  BRA.U !UP1, `(.L_x_5) ;  /* 0x0000001109207547 */ /* 0x000fea000b800000 */
[----:B------:R-:W-:Y:S01]  /*0240*/  MOV R2, R4 ;  /* 0x0000000400027202 */ /* 0x000fe20000000f00 */
[----:B------:R-:W-:-:S06]  /*0250*/  UMOV UR5, UR9 ;  /* 0x0000000900057c82 */ /* 0x000fcc0008000000 */
.L_x_38:
[----:B------:R-:W-:Y:S02]  /*0260*/  MOV R12, UR7 ;  /* 0x00000007000c7c02 */ /* 0x000fe40008000f00 */
[----:B------:R-:W-:-:S03]  /*0270*/  MOV R13, UR8 ;  /* 0x00000008000d7c02 */ /* 0x000fc60008000f00 */
[----:B------:R-:W-:-:S05]  /*0280*/  IMAD.WIDE R12, R2, 0x4, R12 ;  /* 0x00000004020c7825 */ /* 0x000fca00078e020c */
[----:B------:R-:W2:Y:S01]  /*0290*/  LDG.E R0, desc[UR16][R12.64+-0x20] ;  /* 0xffffe0100c007981 */ /* 0x000ea2000c1e1900 */
[----:B------:R-:W0:Y:S01]  /*02a0*/  MUFU.RCP R8, R3 ;  /* 0x0000000300087308 */ /* 0x000e220000001000 */
[----:B------:R-:W-:Y:S01]  /*02b0*/  UIADD3 UR5, UPT, UPT, UR5, 0x10, URZ ;  /* 0x0000001005057890 */ /* 0x000fe2000fffe0ff */
[----:B------:R-:W-:Y:S03]  /*02c0*/  BSSY.RECONVERGENT B2, `(.L_x_6) ;  /* 0x000000c000027945 */ /* 0x000fe60003800200 */
[----:B------:R-:W-:Y:S01]  /*02d0*/  UISETP.NE.AND UP1, UPT, UR5, URZ, UPT ;  /* 0x000000ff0500728c */ /* 0x000fe2000bf25270 */
[----:B0-----:R-:W-:-:S04]  /*02e0*/  FFMA R9, R8, -R3, 1 ;  /* 0x3f80000008097423 */ /* 0x001fc80000000803 */
[----:B------:R-:W-:Y:S01]  /*02f0*/  FFMA R9, R8, R9, R8 ;  /* 0x0000000908097223 */ /* 0x000fe20000000008 */
[----:B--2---:R-:W0:Y:S03]  /*0300*/  FCHK P0, R0, R3 ;  /* 0x0000000300007302 */ /* 0x004e260000000000 */
[----:B------:R-:W-:-:S04]  /*0310*/  FFMA R8, R0, R9, RZ ;  /* 0x0000000900087223 */ /* 0x000fc800000000ff */
[----:B------:R-:W-:-:S04]  /*0320*/  FFMA R10, R8, -R3, R0 ;  /* 0x80000003080a7223 */ /* 0x000fc80000000000 */
[----:B------:R-:W-:Y:S01]  /*0330*/  FFMA R8, R9, R10, R8 ;  /* 0x0000000a09087223 */ /* 0x000fe20000000008 */
[----:B0-----:R-:W-:Y:S06]  /*0340*/  @!P0 BRA `(.L_x_7) ;  /* 0x00000000000c8947 */ /* 0x001fec0003800000 */
[----:B------:R-:W-:-:S07]  /*0350*/  MOV R8, 0x370 ;  /* 0x0000037000087802 */ /* 0x000fce0000000f00 */
[----:B------:R-:W-:Y:S05]  /*0360*/  CALL.REL.NOINC `($__internal_0_$__cuda_sm3x_div_rn_noftz_f32_slowpath) ;  /* 0x00000024008c7944 */ /* 0x000fea0003c00000 */
[----:B------:R-:W-:-:S07]  /*0370*/  MOV R8, R0 ;  /* 0x0000000000087202 */ /* 0x000fce0000000f00 */
.L_x_7:
[----:B------:R-:W-:Y:S05]  /*0380*/  BSYNC.RECONVERGENT B2 ;  /* 0x0000000000027941 */ /* 0x000fea0003800200 */
.L_x_6:
[----:B------:R-:W2:Y:S01]  /*0390*/  LDG.E R14, desc[UR16][R12.64+-0x1c] ;  /* 0xffffe4100c0e7981 */ /* 0x000ea2000c1e1900 */
[----:B------:R-:W0:Y:S01]  /*03a0*/  MUFU.RCP R0, R3 ;  /* 0x0000000300007308 */ /* 0x000e220000001000 */
[----:B------:R-:W-:Y:S01]  /*03b0*/  BSSY.RECONVERGENT B2, `(.L_x_8) ;  /* 0x000000d000027945 */ /* 0x000fe20003800200 */
[----:B------:R-:W-:Y:S01]  /*03c0*/  FADD R11, R8, R11 ;  /* 0x0000000b080b7221 */ /* 0x000fe20000000000 */
[----:B0-----:R-:W-:-:S04]  /*03d0*/  FFMA R9, R0, -R3, 1 ;  /* 0x3f80000000097423 */ /* 0x001fc80000000803 */
[----:B------:R-:W-:Y:S01]  /*03e0*/  FFMA R0, R0, R9, R0 ;  /* 0x0000000900007223 */ /* 0x000fe20000000000 */
[----:B--2---:R-:W0:Y:S03]  /*03f0*/  FCHK P0, R14, R3 ;  /* 0x000000030e007302 */ /* 0x004e260000000000 */
[----:B------:R-:W-:-:S04]  /*0400*/  FFMA R9, R0, R14, RZ ;  /* 0x0000000e00097223 */ /* 0x000fc800000000ff */
[----:B------:R-:W-:-:S04]  /*0410*/  FFMA R10, R9, -R3, R14 ;  /* 0x80000003090a7223 */ /* 0x000fc8000000000e */
[----:B------:R-:W-:Y:S01]  /*0420*/  FFMA R10, R0, R10, R9 ;  /* 0x0000000a000a7223 */ /* 0x000fe20000000009 */
[----:B0-----:R-:W-:Y:S06]  /*0430*/  @!P0 BRA `(.L_x_9) ;  /* 0x0000000000108947 */ /* 0x001fec0003800000 */
[----:B------:R-:W-:Y:S02]  /*0440*/  MOV R0, R14 ;  /* 0x0000000e00007202 */ /* 0x000fe40000000f00 */
[----:B------:R-:W-:-:S07]  /*0450*/  MOV R8, 0x470 ;  /* 0x0000047000087802 */ /* 0x000fce0000000f00 */
[----:B------:R-:W-:Y:S05]  /*0460*/  CALL.REL.NOINC `($__internal_0_$__cuda_sm3x_div_rn_noftz_f32_slowpath) ;  /* 0x00000024004c7944 */ /* 0x000fea0003c00000 */
[----:B------:R-:W-:-:S07]  /*0470*/  MOV R10, R0 ;  /* 0x00000000000a7202 */ /* 0x000fce0000000f00 */
.L_x_9:
[----:B------:R-:W-:Y:S05]  /*0480*/  BSYNC.RECONVERGENT B2 ;  /* 0x0000000000027941 */ /* 0x000fea0003800200 */
.L_x_8:
        /* <DEDUP_REMOVED lines=15> */
.L_x_11:
[----:B------:R-:W-:Y:S05]  /*0580*/  BSYNC.RECONVERGENT B2 ;  /* 0x0000000000027941 */ /* 0x000fea0003800200 */
.L_x_10:
        /* <DEDUP_REMOVED lines=15> */
.L_x_13:
[----:B------:R-:W-:Y:S05]  /*0680*/  BSYNC.RECONVERGENT B2 ;  /* 0x0000000000027941 */ /* 0x000fea0003800200 */
.L_x_12:
        /* <DEDUP_REMOVED lines=15> */
.L_x_15:
[----:B------:R-:W-:Y:S05]  /*0780*/  BSYNC.RECONVERGENT B2 ;  /* 0x0000000000027941 */ /* 0x000fea0003800200 */
.L_x_14:
        /* <DEDUP_REMOVED lines=15> */
.L_x_17:
[----:B------:R-:W-:Y:S05]  /*0880*/  BSYNC.RECONVERGENT B2 ;  /* 0x0000000000027941 */ /* 0x000fea0003800200 */
.L_x_16:
        /* <DEDUP_REMOVED lines=15> */
.L_x_19:
[----:B------:R-:W-:Y:S05]  /*0980*/  BSYNC.RECONVERGENT B2 ;  /* 0x0000000000027941 */ /* 0x000fea0003800200 */
.L_x_18:
        /* <DEDUP_REMOVED lines=15> */
.L_x_21:
[----:B------:R-:W-:Y:S05]  /*0a80*/  BSYNC.RECONVERGENT B2 ;  /* 0x0000000000027941 */ /* 0x000fea0003800200 */
.L_x_20:
        /* <DEDUP_REMOVED lines=15> */
.L_x_23:
[----:B------:R-:W-:Y:S05]  /*0b80*/  BSYNC.RECONVERGENT B2 ;  /* 0x0000000000027941 */ /* 0x000fea0003800200 */
.L_x_22:
        /* <DEDUP_REMOVED lines=15> */
.L_x_25:
[----:B------:R-:W-:Y:S05]  /*0c80*/  BSYNC.RECONVERGENT B2 ;  /* 0x0000000000027941 */ /* 0x000fea0003800200 */
.L_x_24:
        /* <DEDUP_REMOVED lines=15> */
.L_x_27:
[----:B------:R-:W-:Y:S05]  /*0d80*/  BSYNC.RECONVERGENT B2 ;  /* 0x0000000000027941 */ /* 0x000fea0003800200 */
.L_x_26:
        /* <DEDUP_REMOVED lines=15> */
.L_x_29:
[----:B------:R-:W-:Y:S05]  /*0e80*/  BSYNC.RECONVERGENT B2 ;  /* 0x0000000000027941 */ /* 0x000fea0003800200 */
.L_x_28:
        /* <DEDUP_REMOVED lines=15> */
.L_x_31:
[----:B------:R-:W-:Y:S05]  /*0f80*/  BSYNC.RECONVERGENT B2 ;  /* 0x0000000000027941 */ /* 0x000fea0003800200 */
.L_x_30:
        /* <DEDUP_REMOVED lines=15> */
.L_x_33:
[----:B------:R-:W-:Y:S05]  /*1080*/  BSYNC.RECONVERGENT B2 ;  /* 0x0000000000027941 */ /* 0x000fea0003800200 */
.L_x_32:
        /* <DEDUP_REMOVED lines=15> */
.L_x_35:
[----:B------:R-:W-:Y:S05]  /*1180*/  BSYNC.RECONVERGENT B2 ;  /* 0x0000000000027941 */ /* 0x000fea0003800200 */
.L_x_34:
        /* <DEDUP_REMOVED lines=14> */
.L_x_37:
[----:B------:R-:W-:Y:S05]  /*1270*/  BSYNC.RECONVERGENT B2 ;  /* 0x0000000000027941 */ /* 0x000fea0003800200 */
.L_x_36:
[----:B------:R-:W-:Y:S01]  /*1280*/  FADD R11, R11, R0 ;  /* 0x000000000b0b7221 */ /* 0x000fe20000000000 */
[----:B------:R-:W-:Y:S01]  /*1290*/  IADD3 R2, PT, PT, R2, 0x10, RZ ;  /* 0x0000001002027810 */ /* 0x000fe20007ffe0ff */
[----:B------:R-:W-:Y:S06]  /*12a0*/  BRA.U UP1, `(.L_x_38) ;  /* 0xffffffed01ec7547 */ /* 0x000fec000b83ffff */
[----:B------:R-:W-:-:S05]  /*12b0*/  UMOV UR5, UR6 ;  /* 0x0000000600057c82 */ /* 0x000fca0008000000 */
.L_x_5:
[----:B------:R-:W-:-:S09]  /*12c0*/  UISETP.NE.AND UP1, UPT, UR10, URZ, UPT ;  /* 0x000000ff0a00728c */ /* 0x000fd2000bf25270 */
[----:B------:R-:W-:Y:S05]  /*12d0*/  BRA.U !UP1, `(.L_x_39) ;  /* 0x0000001109107547 */ /* 0x000fea000b800000 */
[----:B------:R-:W-:-:S04]  /*12e0*/  UIADD3 UR13, UPT, UPT, UR10, -0x1, URZ ;  /* 0xffffffff0a0d7890 */ /* 0x000fc8000fffe0ff */
[----:B------:R-:W-:-:S09]  /*12f0*/  UISETP.GE.U32.AND UP1, UPT, UR13, 0x7, UPT ;  /* 0x000000070d00788c */ /* 0x000fd2000bf26070 */
[----:B------:R-:W-:Y:S05]  /*1300*/  BRA.U !UP1, `(.L_x_40) ;  /* 0x00000009090c7547 */ /* 0x000fea000b800000 */
[----:B------:R-:W0:Y:S01]  /*1310*/  LDC.64 R12, c[0x0][0x380] ;  /* 0x0000e000ff0c7b82 */ /* 0x000e220000000a00 */
[----:B------:R-:W-:-:S05]  /*1320*/  IADD3 R9, PT, PT, R4, UR5, RZ ;  /* 0x0000000504097c10 */ /* 0x000fca000fffe0ff */
[----:B0-----:R-:W-:-:S05]  /*1330*/  IMAD.WIDE R12, R9, 0x4, R12 ;  /* 0x00000004090c7825 */ /* 0x001fca00078e020c */
[----:B------:R-:W2:Y:S01]  /*1340*/  LDG.E R15, desc[UR16][R12.64] ;  /* 0x000000100c0f7981 */ /* 0x000ea2000c1e1900 */
[----:B------:R-:W0:Y:S01]  /*1350*/  MUFU.RCP R0, R3 ;  /* 0x0000000300007308 */ /* 0x000e220000001000 */
[----:B------:R-:W-:Y:S01]  /*1360*/  BSSY.RECONVERGENT B2, `(.L_x_41) ;  /* 0x000000c000027945 */ /* 0x000fe20003800200 */
[----:B0-----:R-:W-:-:S04]  /*1370*/  FFMA R9, R0, -R3, 1 ;  /* 0x3f80000000097423 */ /* 0x001fc80000000803 */
[----:B------:R-:W-:Y:S02]  /*1380*/  FFMA R0, R0, R9, R0 ;  /* 0x0000000900007223 */ /* 0x000fe40000000000 */
[----:B--2---:R-:W0:Y:S02]  /*1390*/  FCHK P0, R15, R3 ;  /* 0x000000030f007302 */ /* 0x004e240000000000 */
        /* <DEDUP_REMOVED lines=8> */
.L_x_42:
[----:B------:R-:W-:Y:S05]  /*1420*/  BSYNC.RECONVERGENT B2 ;  /* 0x0000000000027941 */ /* 0x000fea0003800200 */
.L_x_41:
        /* <DEDUP_REMOVED lines=15> */
.L_x_44:
[----:B------:R-:W-:Y:S05]  /*1520*/  BSYNC.RECONVERGENT B2 ;  /* 0x0000000000027941 */ /* 0x000fea0003800200 */
.L_x_43:
        /* <DEDUP_REMOVED lines=15> */
.L_x_46:
[----:B------:R-:W-:Y:S05]  /*1620*/  BSYNC.RECONVERGENT B2 ;  /* 0x0000000000027941 */ /* 0x000fea0003800200 */
.L_x_45:
        /* <DEDUP_REMOVED lines=15> */
.L_x_48:
[----:B------:R-:W-:Y:S05]  /*1720*/  BSYNC.RECONVERGENT B2 ;  /* 0x0000000000027941 */ /* 0x000fea0003800200 */
.L_x_47:
        /* <DEDUP_REMOVED lines=15> */
.L_x_50:
[----:B------:R-:W-:Y:S05]  /*1820*/  BSYNC.RECONVERGENT B2 ;  /* 0x0000000000027941 */ /* 0x000fea0003800200 */
.L_x_49:
        /* <DEDUP_REMOVED lines=15> */
.L_x_52:
[----:B------:R-:W-:Y:S05]  /*1920*/  BSYNC.RECONVERGENT B2 ;  /* 0x0000000000027941 */ /* 0x000fea0003800200 */
.L_x_51:
        /* <DEDUP_REMOVED lines=15> */
.L_x_54:
[----:B------:R-:W-:Y:S05]  /*1a20*/  BSYNC.RECONVERGENT B2 ;  /* 0x0000000000027941 */ /* 0x000fea0003800200 */
.L_x_53:
        /* <DEDUP_REMOVED lines=14> */
.L_x_56:
[----:B------:R-:W-:Y:S05]  /*1b10*/  BSYNC.RECONVERGENT B2 ;  /* 0x0000000000027941 */ /* 0x000fea0003800200 */
.L_x_55:
[----:B------:R-:W-:Y:S01]  /*1b20*/  FADD R11, R2, R0 ;  /* 0x00000000020b7221 */ /* 0x000fe20000000000 */
[----:B------:R-:W-:-:S12]  /*1b30*/  UIADD3 UR5, UPT, UPT, UR5, 0x8, URZ ;  /* 0x0000000805057890 */ /* 0x000fd8000fffe0ff */
.L_x_40:
        /* <DEDUP_REMOVED lines=22> */
.L_x_59:
[----:B------:R-:W-:Y:S05]  /*1ca0*/  BSYNC.RECONVERGENT B2 ;  /* 0x0000000000027941 */ /* 0x000fea0003800200 */
.L_x_58:
        /* <DEDUP_REMOVED lines=15> */
.L_x_61:
[----:B------:R-:W-:Y:S05]  /*1da0*/  BSYNC.RECONVERGENT B2 ;  /* 0x0000000000027941 */ /* 0x000fea0003800200 */
.L_x_60:
        /* <DEDUP_REMOVED lines=15> */
.L_x_63:
[----:B------:R-:W-:Y:S05]  /*1ea0*/  BSYNC.RECONVERGENT B2 ;  /* 0x0000000000027941 */ /* 0x000fea0003800200 */
.L_x_62:
        /* <DEDUP_REMOVED lines=14> */
.L_x_65:
[----:B------:R-:W-:Y:S05]  /*1f90*/  BSYNC.RECONVERGENT B2 ;  /* 0x0000000000027941 */ /* 0x000fea0003800200 */
.L_x_64:
[----:B------:R-:W-:Y:S01]  /*1fa0*/  FADD R11, R2, R0 ;  /* 0x00000000020b7221 */ /* 0x000fe20000000000 */
[----:B------:R-:W-:-:S12]  /*1fb0*/  UIADD3 UR5, UPT, UPT, UR5, 0x4, URZ ;  /* 0x0000000405057890 */ /* 0x000fd8000fffe0ff */
.L_x_57:
[----:B------:R-:W-:-:S09]  /*1fc0*/  UISETP.NE.AND UP1, UPT, UR12, URZ, UPT ;  /* 0x000000ff0c00728c */ /* 0x000fd2000bf25270 */
[----:B------:R-:W-:Y:S05]  /*1fd0*/  BRA.U !UP1, `(.L_x_39) ;  /* 0x0000000109d07547 */ /* 0x000fea000b800000 */
[----:B------:R-:W0:Y:S01]  /*1fe0*/  LDC.64 R12, c[0x0][0x380] ;  /* 0x0000e000ff0c7b82 */ /* 0x000e220000000a00 */
[----:B------:R-:W-:-:S05]  /*1ff0*/  IADD3 R9, PT, PT, R4, UR5, RZ ;  /* 0x0000000504097c10 */ /* 0x000fca000fffe0ff */
[----:B0-----:R-:W-:-:S05]  /*2000*/  IMAD.WIDE R12, R9, 0x4, R12 ;  /* 0x00000004090c7825 */ /* 0x001fca00078e020c */
[----:B------:R-:W2:Y:S01]  /*2010*/  LDG.E R15, desc[UR16][R12.64] ;  /* 0x000000100c0f7981 */ /* 0x000ea2000c1e1900 */
[----:B------:R-:W0:Y:S01]  /*2020*/  MUFU.RCP R0, R3 ;  /* 0x0000000300007308 */ /* 0x000e220000001000 */
[----:B------:R-:W-:Y:S01]  /*2030*/  UISETP.NE.AND UP1, UPT, UR12, 0x1, UPT ;  /* 0x000000010c00788c */ /* 0x000fe2000bf25270 */
[----:B------:R-:W-:Y:S01]  /*2040*/  BSSY.RECONVERGENT B2, `(.L_x_66) ;  /* 0x000000b000027945 */ /* 0x000fe20003800200 */
        /* <DEDUP_REMOVED lines=10> */
.L_x_67:
[----:B------:R-:W-:Y:S05]  /*20f0*/  BSYNC.RECONVERGENT B2 ;  /* 0x0000000000027941 */ /* 0x000fea0003800200 */
.L_x_66:
[----:B------:R-:W-:Y:S01]  /*2100*/  FADD R11, R11, R0 ;  /* 0x000000000b0b7221 */ /* 0x000fe20000000000 */
[----:B------:R-:W-:Y:S06]  /*2110*/  BRA.U !UP1, `(.L_x_39) ;  /* 0x0000000109807547 */ /* 0x000fec000b800000 */
        /* <DEDUP_REMOVED lines=14> */
.L_x_69:
[----:B------:R-:W-:Y:S05]  /*2200*/  BSYNC.RECONVERGENT B2 ;  /* 0x0000000000027941 */ /* 0x000fea0003800200 */
.L_x_68:
[----:B------:R-:W-:Y:S01]  /*2210*/  FADD R11, R11, R0 ;  /* 0x000000000b0b7221 */ /* 0x000fe20000000000 */
[----:B------:R-:W-:Y:S06]  /*2220*/  BRA.U !UP1, `(.L_x_39) ;  /* 0x00000001093c7547 */ /* 0x000fec000b800000 */
        /* <DEDUP_REMOVED lines=13> */
.L_x_71:
[----:B------:R-:W-:Y:S05]  /*2300*/  BSYNC.RECONVERGENT B2 ;  /* 0x0000000000027941 */ /* 0x000fea0003800200 */
.L_x_70:
[----:B------:R-:W-:-:S07]  /*2310*/  FADD R11, R11, R0 ;  /* 0x000000000b0b7221 */ /* 0x000fce0000000000 */
.L_x_39:
[----:B------:R-:W-:Y:S05]  /*2320*/  BRA.U UP0, `(.L_x_72) ;  /* 0xffffffdd009c7547 */ /* 0x000fea000b83ffff */
[----:B------:R-:W0:Y:S01]  /*2330*/  LDC.64 R8, c[0x0][0x3a0] ;  /* 0x0000e800ff087b82 */ /* 0x000e220000000a00 */
[----:B------:R-:W1:Y:S07]  /*2340*/  LDCU UR5, c[0x0][0x398] ;  /* 0x00007300ff0577ac */ /* 0x000e6e0008000800 */
[----:B------:R-:W2:Y:S01]  /*2350*/  LDC.64 R4, c[0x0][0x388] ;  /* 0x0000e200ff047b82 */ /* 0x000ea20000000a00 */
[C---:B0-----:R-:W-:Y:S01]  /*2360*/  IMAD R0, R7.reuse, R8, UR14 ;  /* 0x0000000e07007e24 */ /* 0x041fe2000f8e0208 */
[----:B------:R-:W-:-:S03]  /*2370*/  IADD3 R7, PT, PT, R7, 0x1, RZ ;  /* 0x0000000107077810 */ /* 0x000fc60007ffe0ff */
[----:B------:R-:W-:Y:S01]  /*2380*/  IMAD R9, R0, R9, R6 ;  /* 0x0000000900097224 */ /* 0x000fe200078e0206 */
[----:B-1----:R-:W-:-:S03]  /*2390*/  ISETP.NE.AND P0, PT, R7, UR5, PT ;  /* 0x0000000507007c0c */ /* 0x002fc6000bf05270 */
[----:B--2---:R-:W-:-:S05]  /*23a0*/  IMAD.WIDE.U32 R4, R9, 0x4, R4 ;  /* 0x0000000409047825 */ /* 0x004fca00078e0004 */
[----:B------:R0:W-:Y:S05]  /*23b0*/  STG.E desc[UR16][R4.64], R11 ;  /* 0x0000000b04007986 */ /* 0x0001ea000c101910 */
[----:B------:R-:W-:Y:S05]  /*23c0*/  @!P0 EXIT ;  /* 0x000000000000894d */ /* 0x000fea0003800000 */
[----:B------:R-:W-:Y:S05]  /*23d0*/  BRA `(.L_x_73) ;  /* 0xffffffdc005c7947 */ /* 0x000fea000383ffff */
.L_x_4:
[C---:B------:R-:W-:Y:S01]  /*23e0*/  ISETP.GE.U32.AND P0, PT, R0.reuse, 0x8, PT ;  /* 0x000000080000780c */ /* 0x040fe20003f06070 */
[----:B------:R-:W-:Y:S01]  /*23f0*/  HFMA2 R3, -RZ, RZ, 0, 0 ;  /* 0x00000000ff037431 */ /* 0x000fe200000001ff */
[----:B------:R-:W-:-:S04]  /*2400*/  LOP3.LUT R22, R0, 0x7, RZ, 0xc0, !PT ;  /* 0x0000000700167812 */ /* 0x000fc800078ec0ff */
[----:B------:R-:W-:-:S07]  /*2410*/  ISETP.NE.AND P1, PT, R22, RZ, PT ;  /* 0x000000ff1600720c */ /* 0x000fce0003f25270 */
[----:B------:R-:W-:Y:S06]  /*2420*/  @!P0 BRA `(.L_x_74) ;  /* 0x00000000009c8947 */ /* 0x000fec0003800000 */
[----:B------:R-:W0:Y:S01]  /*2430*/  LDC.64 R4, c[0x0][0x388] ;  /* 0x0000e200ff047b82 */ /* 0x000e220000000a00 */
[----:B------:R-:W-:Y:S02]  /*2440*/  LOP3.LUT R3, R0, 0x7ffffff8, RZ, 0xc0, !PT ;  /* 0x7ffffff800037812 */ /* 0x000fe400078ec0ff */
[----:B------:R-:W-:-:S05]  /*2450*/  MOV R2, RZ ;  /* 0x000000ff00027202 */ /* 0x000fca0000000f00 */
[----:B------:R-:W2:Y:S02]  /*2460*/  LDC.64 R8, c[0x0][0x3a0] ;  /* 0x0000e800ff087b82 */ /* 0x000ea40000000a00 */
.L_x_75:
[C---:B--2---:R-:W-:Y:S01]  /*2470*/  IMAD R7, R2.reuse, R8, UR14 ;  /* 0x0000000e02077e24 */ /* 0x044fe2000f8e0208 */
[----:B------:R-:W-:-:S03]  /*2480*/  IADD3 R2, PT, PT, R2, 0x8, RZ ;  /* 0x0000000802027810 */ /* 0x000fc60007ffe0ff */
[C---:B-1-3--:R-:W-:Y:S01]  /*2490*/  IMAD R11, R7.reuse, R9, R6 ;  /* 0x00000009070b7224 */ /* 0x04afe200078e0206 */
[-C--:B------:R-:W-:Y:S02]  /*24a0*/  IADD3 R13, PT, PT, R7, R8.reuse, RZ ;  /* 0x00000008070d7210 */ /* 0x080fe40007ffe0ff */
[----:B------:R-:W-:Y:S01]  /*24b0*/  ISETP.NE.AND P0, PT, R2, R3, PT ;  /* 0x000000030200720c */ /* 0x000fe20003f05270 */
[----:B0-----:R-:W-:Y:S01]  /*24c0*/  IMAD.WIDE.U32 R10, R11, 0x4, R4 ;  /* 0x000000040b0a7825 */ /* 0x001fe200078e0004 */
[----:B------:R-:W-:-:S03]  /*24d0*/  IADD3 R15, PT, PT, R13, R8, RZ ;  /* 0x000000080d0f7210 */ /* 0x000fc60007ffe0ff */
[-CC-:B------:R-:W-:Y:S01]  /*24e0*/  IMAD R17, R13, R9.reuse, R6.reuse ;  /* 0x000000090d117224 */ /* 0x180fe200078e0206 */
[CC--:B------:R-:W-:Y:S01]  /*24f0*/  IADD3 R19, PT, PT, R15.reuse, R8.reuse, RZ ;  /* 0x000000080f137210 */ /* 0x0c0fe20007ffe0ff */
[----:B------:R-:W-:Y:S01]  /*2500*/  IMAD R15, R15, R9, R6 ;  /* 0x000000090f0f7224 */ /* 0x000fe200078e0206 */
[----:B------:R0:W-:Y:S01]  /*2510*/  STG.E desc[UR16][R10.64], RZ ;  /* 0x000000ff0a007986 */ /* 0x0001e2000c101910 */
[----:B------:R-:W-:Y:S01]  /*2520*/  IMAD.WIDE.U32 R16, R17, 0x4, R4 ;  /* 0x0000000411107825 */ /* 0x000fe200078e0004 */
        /* <DEDUP_REMOVED lines=8> */
[C---:B------:R-:W-:Y:S01]  /*25b0*/  IADD3 R18, PT, PT, R23.reuse, R8, RZ ;  /* 0x0000000817127210 */ /* 0x040fe20007ffe0ff */
[----:B------:R-:W-:Y:S01]  /*25c0*/  IMAD R23, R23, R9, R6 ;  /* 0x0000000917177224 */ /* 0x000fe200078e0206 */
[----:B------:R3:W-:Y:S01]  /*25d0*/  STG.E desc[UR16][R14.64], RZ ;  /* 0x000000ff0e007986 */ /* 0x0007e2000c101910 */
[----:B------:R-:W-:-:S04]  /*25e0*/  IMAD.WIDE.U32 R12, R13, 0x4, R4 ;  /* 0x000000040d0c7825 */ /* 0x000fc800078e0004 */
[----:B------:R-:W-:Y:S01]  /*25f0*/  IMAD R21, R18, R9, R6 ;  /* 0x0000000912157224 */ /* 0x000fe200078e0206 */
[----:B------:R3:W-:Y:S01]  /*2600*/  STG.E desc[UR16][R12.64], RZ ;  /* 0x000000ff0c007986 */ /* 0x0007e2000c101910 */
[----:B0-----:R-:W-:-:S04]  /*2610*/  IMAD.WIDE.U32 R10, R7, 0x4, R4 ;  /* 0x00000004070a7825 */ /* 0x001fc800078e0004 */
[--C-:B------:R-:W-:Y:S01]  /*2620*/  IMAD.WIDE.U32 R18, R19, 0x4, R4.reuse ;  /* 0x0000000413127825 */ /* 0x100fe200078e0004 */
[----:B------:R3:W-:Y:S03]  /*2630*/  STG.E desc[UR16][R10.64], RZ ;  /* 0x000000ff0a007986 */ /* 0x0007e6000c101910 */
[--C-:B-1----:R-:W-:Y:S01]  /*2640*/  IMAD.WIDE.U32 R16, R23, 0x4, R4.reuse ;  /* 0x0000000417107825 */ /* 0x102fe200078e0004 */
[----:B------:R3:W-:Y:S03]  /*2650*/  STG.E desc[UR16][R18.64], RZ ;  /* 0x000000ff12007986 */ /* 0x0007e6000c101910 */
[----:B------:R-:W-:Y:S01]  /*2660*/  IMAD.WIDE.U32 R20, R21, 0x4, R4 ;  /* 0x0000000415147825 */ /* 0x000fe200078e0004 */
[----:B------:R3:W-:Y:S04]  /*2670*/  STG.E desc[UR16][R16.64], RZ ;  /* 0x000000ff10007986 */ /* 0x0007e8000c101910 */
[----:B------:R3:W-:Y:S01]  /*2680*/  STG.E desc[UR16][R20.64], RZ ;  /* 0x000000ff14007986 */ /* 0x0007e2000c101910 */
[----:B------:R-:W-:Y:S05]  /*2690*/  @P0 BRA `(.L_x_75) ;  /* 0xfffffffc00740947 */ /* 0x000fea000383ffff */
.L_x_74:
[----:B------:R-:W-:Y:S05]  /*26a0*/  @!P1 EXIT ;  /* 0x000000000000994d */ /* 0x000fea0003800000 */
[----:B------:R-:W-:Y:S02]  /*26b0*/  ISETP.GE.U32.AND P0, PT, R22, 0x4, PT ;  /* 0x000000041600780c */ /* 0x000fe40003f06070 */
[----:B---3--:R-:W-:-:S04]  /*26c0*/  LOP3.LUT R16, R0, 0x3, RZ, 0xc0, !PT ;  /* 0x0000000300107812 */ /* 0x008fc800078ec0ff */
[----:B------:R-:W-:-:S07]  /*26d0*/  ISETP.NE.AND P1, PT, R16, RZ, PT ;  /* 0x000000ff1000720c */ /* 0x000fce0003f25270 */
[----:B------:R-:W-:Y:S06]  /*26e0*/  @!P0 BRA `(.L_x_76) ;  /* 0x00000000004c8947 */ /* 0x000fec0003800000 */
[----:B------:R-:W0:Y:S08]  /*26f0*/  LDC.64 R14, c[0x0][0x3a0] ;  /* 0x0000e800ff0e7b82 */ /* 0x000e300000000a00 */
[----:B------:R-:W2:Y:S01]  /*2700*/  LDC.64 R4, c[0x0][0x388] ;  /* 0x0000e200ff047b82 */ /* 0x000ea20000000a00 */
[C---:B0-----:R-:W-:Y:S01]  /*2710*/  IMAD R7, R3.reuse, R14, UR14 ;  /* 0x0000000e03077e24 */ /* 0x041fe2000f8e020e */
[----:B------:R-:W-:-:S03]  /*2720*/  IADD3 R3, PT, PT, R3, 0x4, RZ ;  /* 0x0000000403037810 */ /* 0x000fc60007ffe0ff */
[C---:B-1----:R-:W-:Y:S01]  /*2730*/  IMAD R9, R7.reuse, R15, R6 ;  /* 0x0000000f07097224 */ /* 0x042fe200078e0206 */
[----:B------:R-:W-:-:S03]  /*2740*/  IADD3 R11, PT, PT, R7, R14, RZ ;  /* 0x0000000e070b7210 */ /* 0x000fc60007ffe0ff */
[----:B--2---:R-:W-:Y:S01]  /*2750*/  IMAD.WIDE.U32 R8, R9, 0x4, R4 ;  /* 0x0000000409087825 */ /* 0x004fe200078e0004 */
        /* <DEDUP_REMOVED lines=8> */
[----:B------:R-:W-:-:S04]  /*27e0*/  IMAD.WIDE.U32 R12, R13, 0x4, R4 ;  /* 0x000000040d0c7825 */ /* 0x000fc800078e0004 */
[----:B------:R-:W-:Y:S01]  /*27f0*/  IMAD.WIDE.U32 R4, R7, 0x4, R4 ;  /* 0x0000000407047825 */ /* 0x000fe200078e0004 */
[----:B------:R0:W-:Y:S04]  /*2800*/  STG.E desc[UR16][R12.64], RZ ;  /* 0x000000ff0c007986 */ /* 0x0001e8000c101910 */
[----:B------:R0:W-:Y:S02]  /*2810*/  STG.E desc[UR16][R4.64], RZ ;  /* 0x000000ff04007986 */ /* 0x0001e4000c101910 */
.L_x_76:
[----:B------:R-:W-:Y:S05]  /*2820*/  @!P1 EXIT ;  /* 0x000000000000994d */ /* 0x000fea0003800000 */
[----:B------:R-:W-:Y:S02]  /*2830*/  ISETP.NE.AND P0, PT, R16, 0x1, PT ;  /* 0x000000011000780c */ /* 0x000fe40003f05270 */
[----:B------:R-:W-:-:S04]  /*2840*/  LOP3.LUT R0, R0, 0x1, RZ, 0xc0, !PT ;  /* 0x0000000100007812 */ /* 0x000fc800078ec0ff */
[----:B------:R-:W-:-:S07]  /*2850*/  ISETP.NE.U32.AND P1, PT, R0, 0x1, PT ;  /* 0x000000010000780c */ /* 0x000fce0003f25070 */
[----:B------:R-:W-:Y:S06]  /*2860*/  @!P0 BRA `(.L_x_77) ;  /* 0x00000000002c8947 */ /* 0x000fec0003800000 */
[----:B0-----:R-:W0:Y:S08]  /*2870*/  LDC.64 R8, c[0x0][0x3a0] ;  /* 0x0000e800ff087b82 */ /* 0x001e300000000a00 */
[----:B------:R-:W2:Y:S01]  /*2880*/  LDC.64 R4, c[0x0][0x388] ;  /* 0x0000e200ff047b82 */ /* 0x000ea20000000a00 */
[C---:B0-----:R-:W-:Y:S01]  /*2890*/  IMAD R7, R3.reuse, R8, UR14 ;  /* 0x0000000e03077e24 */ /* 0x041fe2000f8e0208 */
[----:B------:R-:W-:-:S04]  /*28a0*/  IADD3 R3, PT, PT, R3, 0x2, RZ ;  /* 0x0000000203037810 */ /* 0x000fc80007ffe0ff */
[C---:B------:R-:W-:Y:S01]  /*28b0*/  IADD3 R8, PT, PT, R7.reuse, R8, RZ ;  /* 0x0000000807087210 */ /* 0x040fe20007ffe0ff */
[----:B-1----:R-:W-:-:S04]  /*28c0*/  IMAD R7, R7, R9, R6 ;  /* 0x0000000907077224 */ /* 0x002fc800078e0206 */
[----:B------:R-:W-:Y:S02]  /*28d0*/  IMAD R11, R8, R9, R6 ;  /* 0x00000009080b7224 */ /* 0x000fe400078e0206 */
[----:B--2---:R-:W-:-:S04]  /*28e0*/  IMAD.WIDE.U32 R8, R7, 0x4, R4 ;  /* 0x0000000407087825 */ /* 0x004fc800078e0004 */
[----:B------:R-:W-:Y:S01]  /*28f0*/  IMAD.WIDE.U32 R4, R11, 0x4, R4 ;  /* 0x000000040b047825 */ /* 0x000fe200078e0004 */
[----:B------:R2:W-:Y:S04]  /*2900*/  STG.E desc[UR16][R8.64], RZ ;  /* 0x000000ff08007986 */ /* 0x0005e8000c101910 */
[----:B------:R2:W-:Y:S02]  /*2910*/  STG.E desc[UR16][R4.64], RZ ;  /* 0x000000ff04007986 */ /* 0x0005e4000c101910 */
.L_x_77:
[----:B------:R-:W-:Y:S05]  /*2920*/  @P1 EXIT ;  /* 0x000000000000194d */ /* 0x000fea0003800000 */
[----:B0-2---:R-:W0:Y:S08]  /*2930*/  LDC.64 R8, c[0x0][0x3a0] ;  /* 0x0000e800ff087b82 */ /* 0x005e300000000a00 */
[----:B------:R-:W2:Y:S01]  /*2940*/  LDC.64 R4, c[0x0][0x388] ;  /* 0x0000e200ff047b82 */ /* 0x000ea20000000a00 */
[----:B0-----:R-:W-:-:S04]  /*2950*/  IMAD R3, R3, R8, UR14 ;  /* 0x0000000e03037e24 */ /* 0x001fc8000f8e0208 */
[----:B-1----:R-:W-:-:S04]  /*2960*/  IMAD R3, R3, R9, R6 ;  /* 0x0000000903037224 */ /* 0x002fc800078e0206 */
[----:B--2---:R-:W-:-:S05]  /*2970*/  IMAD.WIDE.U32 R2, R3, 0x4, R4 ;  /* 0x0000000403027825 */ /* 0x004fca00078e0004 */
[----:B------:R-:W-:Y:S01]  /*2980*/  STG.E desc[UR16][R2.64], RZ ;  /* 0x000000ff02007986 */ /* 0x000fe2000c101910 */
[----:B------:R-:W-:Y:S05]  /*2990*/  EXIT ;  /* 0x000000000000794d */ /* 0x000fea0003800000 */
        .weak           $__internal_0_$__cuda_sm3x_div_rn_noftz_f32_slowpath
        .type           $__internal_0_$__cuda_sm3x_div_rn_noftz_f32_slowpath,@function
        .size           $__internal_0_$__cuda_sm3x_div_rn_noftz_f32_slowpath,(.L_x_98 - $__internal_0_$__cuda_sm3x_div_rn_noftz_f32_slowpath)
$__internal_0_$__cuda_sm3x_div_rn_noftz_f32_slowpath:
[----:B------:R-:W-:Y:S01]  /*29a0*/  SHF.R.U32.HI R9, RZ, 0x17, R3 ;  /* 0x00000017ff097819 */ /* 0x000fe20000011603 */
[----:B------:R-:W-:Y:S01]  /*29b0*/  BSSY.RECONVERGENT B0, `(.L_x_78) ;  /* 0x0000065000007945 */ /* 0x000fe20003800200 */
[----:B------:R-:W-:Y:S02]  /*29c0*/  SHF.R.U32.HI R14, RZ, 0x17, R0 ;  /* 0x00000017ff0e7819 */ /* 0x000fe40000011600 */
[----:B------:R-:W-:Y:S02]  /*29d0*/  LOP3.LUT R9, R9, 0xff, RZ, 0xc0, !PT ;  /* 0x000000ff09097812 */ /* 0x000fe400078ec0ff */
[----:B------:R-:W-:Y:S02]  /*29e0*/  LOP3.LUT R14, R14, 0xff, RZ, 0xc0, !PT ;  /* 0x000000ff0e0e7812 */ /* 0x000fe400078ec0ff */
[----:B------:R-:W-:Y:S02]  /*29f0*/  IADD3 R10, PT, PT, R9, -0x1, RZ ;  /* 0xffffffff090a7810 */ /* 0x000fe40007ffe0ff */
[----:B------:R-:W-:-:S02]  /*2a00*/  IADD3 R15, PT, PT, R14, -0x1, RZ ;  /* 0xffffffff0e0f7810 */ /* 0x000fc40007ffe0ff */
[----:B------:R-:W-:-:S04]  /*2a10*/  ISETP.GT.U32.AND P0, PT, R10, 0xfd, PT ;  /* 0x000000fd0a00780c */ /* 0x000fc80003f04070 */
[----:B------:R-:W-:Y:S02]  /*2a20*/  ISETP.GT.U32.OR P0, PT, R15, 0xfd, P0 ;  /* 0x000000fd0f00780c */ /* 0x000fe40000704470 */
[----:B------:R-:W-:-:S11]  /*2a30*/  MOV R15, R3 ;  /* 0x00000003000f7202 */ /* 0x000fd60000000f00 */
[----:B------:R-:W-:Y:S01]  /*2a40*/  @!P0 MOV R10, RZ ;  /* 0x000000ff000a8202 */ /* 0x000fe20000000f00 */
[----:B------:R-:W-:Y:S06]  /*2a50*/  @!P0 BRA `(.L_x_79) ;  /* 0x0000000000648947 */ /* 0x000fec0003800000 */
[----:B------:R-:W-:Y:S02]  /*2a60*/  FSETP.GTU.FTZ.AND P0, PT, |R0|, +INF , PT ;  /* 0x7f8000000000780b */ /* 0x000fe40003f1c200 */
[----:B------:R-:W-:-:S04]  /*2a70*/  FSETP.GTU.FTZ.AND P1, PT, |R3|, +INF , PT ;  /* 0x7f8000000300780b */ /* 0x000fc80003f3c200 */
[----:B------:R-:W-:-:S13]  /*2a80*/  PLOP3.LUT P0, PT, P0, P1, PT, 0xf8, 0x8f ;  /* 0x00000000008f781c */ /* 0x000fda0000703f70 */
[----:B------:R-:W-:Y:S05]  /*2a90*/  @P0 BRA `(.L_x_80) ;  /* 0x0000000400540947 */ /* 0x000fea0003800000 */
[----:B------:R-:W-:-:S13]  /*2aa0*/  LOP3.LUT P0, RZ, R15, 0x7fffffff, R0, 0xc8, !PT ;  /* 0x7fffffff0fff7812 */ /* 0x000fda000780c800 */
[----:B------:R-:W-:Y:S05]  /*2ab0*/  @!P0 BRA `(.L_x_81) ;  /* 0x0000000400448947 */ /* 0x000fea0003800000 */
[C---:B------:R-:W-:Y:S02]  /*2ac0*/  FSETP.NEU.FTZ.AND P2, PT, |R0|.reuse, +INF , PT ;  /* 0x7f8000000000780b */ /* 0x040fe40003f5d200 */
[----:B------:R-:W-:Y:S02]  /*2ad0*/  FSETP.NEU.FTZ.AND P1, PT, |R3|, +INF , PT ;  /* 0x7f8000000300780b */ /* 0x000fe40003f3d200 */
[----:B------:R-:W-:-:S11]  /*2ae0*/  FSETP.NEU.FTZ.AND P0, PT, |R0|, +INF , PT ;  /* 0x7f8000000000780b */ /* 0x000fd60003f1d200 */
[----:B------:R-:W-:Y:S05]  /*2af0*/  @!P1 BRA !P2, `(.L_x_81) ;  /* 0x0000000400349947 */ /* 0x000fea0005000000 */
[----:B------:R-:W-:-:S04]  /*2b00*/  LOP3.LUT P2, RZ, R0, 0x7fffffff, RZ, 0xc0, !PT ;  /* 0x7fffffff00ff7812 */ /* 0x000fc8000784c0ff */
[----:B------:R-:W-:-:S13]  /*2b10*/  PLOP3.LUT P1, PT, P1, P2, PT, 0x2f, 0xf2 ;  /* 0x0000000000f2781c */ /* 0x000fda0000f24577 */
[----:B------:R-:W-:Y:S05]  /*2b20*/  @P1 BRA `(.L_x_82) ;  /* 0x0000000400201947 */ /* 0x000fea0003800000 */
[----:B------:R-:W-:-:S04]  /*2b30*/  LOP3.LUT P1, RZ, R15, 0x7fffffff, RZ, 0xc0, !PT ;  /* 0x7fffffff0fff7812 */ /* 0x000fc8000782c0ff */
[----:B------:R-:W-:-:S13]  /*2b40*/  PLOP3.LUT P0, PT, P0, P1, PT, 0x2f, 0xf2 ;  /* 0x0000000000f2781c */ /* 0x000fda0000702577 */
[----:B------:R-:W-:Y:S05]  /*2b50*/  @P0 BRA `(.L_x_83) ;  /* 0x0000000400080947 */ /* 0x000fea0003800000 */
[----:B------:R-:W-:-:S04]  /*2b60*/  IADD3 R10, PT, PT, R14, -0x1, RZ ;  /* 0xffffffff0e0a7810 */ /* 0x000fc80007ffe0ff */
[----:B------:R-:W-:Y:S02]  /*2b70*/  ISETP.GE.AND P0, PT, R10, RZ, PT ;  /* 0x000000ff0a00720c */ /* 0x000fe40003f06270 */
[----:B------:R-:W-:-:S04]  /*2b80*/  IADD3 R10, PT, PT, R9, -0x1, RZ ;  /* 0xffffffff090a7810 */ /* 0x000fc80007ffe0ff */
[----:B------:R-:W-:-:S07]  /*2b90*/  ISETP.GE.AND P1, PT, R10, RZ, PT ;  /* 0x000000ff0a00720c */ /* 0x000fce0003f26270 */
[----:B------:R-:W-:Y:S01]  /*2ba0*/  @P0 MOV R10, RZ ;  /* 0x000000ff000a0202 */ /* 0x000fe20000000f00 */
[----:B------:R-:W-:Y:S01]  /*2bb0*/  @!P0 FFMA R0, R0, 1.84467440737095516160e+19, RZ ;  /* 0x5f80000000008823 */ /* 0x000fe200000000ff */
[----:B------:R-:W-:-:S04]  /*2bc0*/  @!P0 MOV R10, 0xffffffc0 ;  /* 0xffffffc0000a8802 */ /* 0x000fc80000000f00 */
[----:B------:R-:W-:Y:S01]  /*2bd0*/  @!P1 FFMA R15, R3, 1.84467440737095516160e+19, RZ ;  /* 0x5f800000030f9823 */ /* 0x000fe200000000ff */
[----:B------:R-:W-:-:S07]  /*2be0*/  @!P1 IADD3 R10, PT, PT, R10, 0x40, RZ ;  /* 0x000000400a0a9810 */ /* 0x000fce0007ffe0ff */
.L_x_79:
[----:B------:R-:W-:Y:S01]  /*2bf0*/  LEA R16, R9, 0xc0800000, 0x17 ;  /* 0xc080000009107811 */ /* 0x000fe200078eb8ff */
[----:B------:R-:W-:Y:S01]  /*2c00*/  BSSY.RECONVERGENT B1, `(.L_x_84) ;  /* 0x0000036000017945 */ /* 0x000fe20003800200 */
[----:B------:R-:W-:Y:S02]  /*2c10*/  IADD3 R14, PT, PT, R14, -0x7f, RZ ;  /* 0xffffff810e0e7810 */ /* 0x000fe40007ffe0ff */
[----:B------:R-:W-:-:S03]  /*2c20*/  IADD3 R19, PT, PT, -R16, R15, RZ ;  /* 0x0000000f10137210 */ /* 0x000fc60007ffe1ff */
[C---:B------:R-:W-:Y:S01]  /*2c30*/  IMAD R0, R14.reuse, -0x800000, R0 ;  /* 0xff8000000e007824 */ /* 0x040fe200078e0200 */
[----:B------:R0:W1:Y:S01]  /*2c40*/  MUFU.RCP R16, R19 ;  /* 0x0000001300107308 */ /* 0x0000620000001000 */
[----:B------:R-:W-:Y:S01]  /*2c50*/  FADD.FTZ R15, -R19, -RZ ;  /* 0x800000ff130f7221 */ /* 0x000fe20000010100 */
[----:B0-----:R-:W-:-:S04]  /*2c60*/  IADD3 R19, PT, PT, R14, 0x7f, -R9 ;  /* 0x0000007f0e137810 */ /* 0x001fc80007ffe809 */
[----:B------:R-:W-:Y:S01]  /*2c70*/  IADD3 R19, PT, PT, R19, R10, RZ ;  /* 0x0000000a13137210 */ /* 0x000fe20007ffe0ff */
[----:B-1----:R-:W-:-:S04]  /*2c80*/  FFMA R17, R16, R15, 1 ;  /* 0x3f80000010117423 */ /* 0x002fc8000000000f */
[----:B------:R-:W-:-:S04]  /*2c90*/  FFMA R17, R16, R17, R16 ;  /* 0x0000001110117223 */ /* 0x000fc80000000010 */
[----:B------:R-:W-:-:S04]  /*2ca0*/  FFMA R16, R0, R17, RZ ;  /* 0x0000001100107223 */ /* 0x000fc800000000ff */
[----:B------:R-:W-:-:S04]  /*2cb0*/  FFMA R18, R15, R16, R0 ;  /* 0x000000100f127223 */ /* 0x000fc80000000000 */
[----:B------:R-:W-:-:S04]  /*2cc0*/  FFMA R18, R17, R18, R16 ;  /* 0x0000001211127223 */ /* 0x000fc80000000010 */
[----:B------:R-:W-:-:S04]  /*2cd0*/  FFMA R15, R15, R18, R0 ;  /* 0x000000120f0f7223 */ /* 0x000fc80000000000 */
[----:B------:R-:W-:-:S05]  /*2ce0*/  FFMA R0, R17, R15, R18 ;  /* 0x0000000f11007223 */ /* 0x000fca0000000012 */
[----:B------:R-:W-:-:S04]  /*2cf0*/  SHF.R.U32.HI R9, RZ, 0x17, R0 ;  /* 0x00000017ff097819 */ /* 0x000fc80000011600 */
[----:B------:R-:W-:-:S04]  /*2d00*/  LOP3.LUT R10, R9, 0xff, RZ, 0xc0, !PT ;  /* 0x000000ff090a7812 */ /* 0x000fc800078ec0ff */
[----:B------:R-:W-:-:S04]  /*2d10*/  IADD3 R9, PT, PT, R10, R19, RZ ;  /* 0x000000130a097210 */ /* 0x000fc80007ffe0ff */
[----:B------:R-:W-:-:S04]  /*2d20*/  IADD3 R10, PT, PT, R9, -0x1, RZ ;  /* 0xffffffff090a7810 */ /* 0x000fc80007ffe0ff */
[----:B------:R-:W-:-:S13]  /*2d30*/  ISETP.GE.U32.AND P0, PT, R10, 0xfe, PT ;  /* 0x000000fe0a00780c */ /* 0x000fda0003f06070 */
[----:B------:R-:W-:Y:S05]  /*2d40*/  @!P0 BRA `(.L_x_85) ;  /* 0x0000000000808947 */ /* 0x000fea0003800000 */
[----:B------:R-:W-:-:S13]  /*2d50*/  ISETP.GT.AND P0, PT, R9, 0xfe, PT ;  /* 0x000000fe0900780c */ /* 0x000fda0003f04270 */
[----:B------:R-:W-:Y:S05]  /*2d60*/  @P0 BRA `(.L_x_86) ;  /* 0x00000000006c0947 */ /* 0x000fea0003800000 */
[----:B------:R-:W-:-:S13]  /*2d70*/  ISETP.GE.AND P0, PT, R9, 0x1, PT ;  /* 0x000000010900780c */ /* 0x000fda0003f06270 */
[----:B------:R-:W-:Y:S05]  /*2d80*/  @P0 BRA `(.L_x_87) ;  /* 0x0000000000740947 */ /* 0x000fea0003800000 */
[----:B------:R-:W-:Y:S02]  /*2d90*/  ISETP.GE.AND P0, PT, R9, -0x18, PT ;  /* 0xffffffe80900780c */ /* 0x000fe40003f06270 */
[----:B------:R-:W-:-:S11]  /*2da0*/  LOP3.LUT R0, R0, 0x80000000, RZ, 0xc0, !PT ;  /* 0x8000000000007812 */ /* 0x000fd600078ec0ff */
[----:B------:R-:W-:Y:S05]  /*2db0*/  @!P0 BRA `(.L_x_87) ;  /* 0x0000000000688947 */ /* 0x000fea0003800000 */
[CCC-:B------:R-:W-:Y:S01]  /*2dc0*/  FFMA.RZ R10, R17.reuse, R15.reuse, R18.reuse ;  /* 0x0000000f110a7223 */ /* 0x1c0fe2000000c012 */
[CCC-:B------:R-:W-:Y:S01]  /*2dd0*/  FFMA.RP R14, R17.reuse, R15.reuse, R18.reuse ;  /* 0x0000000f110e7223 */ /* 0x1c0fe20000008012 */
[----:B------:R-:W-:Y:S01]  /*2de0*/  FFMA.RM R17, R17, R15, R18 ;  /* 0x0000000f11117223 */ /* 0x000fe20000004012 */
[C---:B------:R-:W-:Y:S02]  /*2df0*/  IADD3 R15, PT, PT, R9.reuse, 0x20, RZ ;  /* 0x00000020090f7810 */ /* 0x040fe40007ffe0ff */
[----:B------:R-:W-:Y:S02]  /*2e00*/  LOP3.LUT R10, R10, 0x7fffff, RZ, 0xc0, !PT ;  /* 0x007fffff0a0a7812 */ /* 0x000fe400078ec0ff */
[C---:B------:R-:W-:Y:S02]  /*2e10*/  ISETP.NE.AND P2, PT, R9.reuse, RZ, PT ;  /* 0x000000ff0900720c */ /* 0x040fe40003f45270 */
[----:B------:R-:W-:Y:S02]  /*2e20*/  LOP3.LUT R10, R10, 0x800000, RZ, 0xfc, !PT ;  /* 0x008000000a0a7812 */ /* 0x000fe400078efcff */
[----:B------:R-:W-:-:S02]  /*2e30*/  ISETP.NE.AND P1, PT, R9, RZ, PT ;  /* 0x000000ff0900720c */ /* 0x000fc40003f25270 */
[----:B------:R-:W-:Y:S02]  /*2e40*/  IADD3 R9, PT, PT, -R9, RZ, RZ ;  /* 0x000000ff09097210 */ /* 0x000fe40007ffe1ff */
[----:B------:R-:W-:Y:S02]  /*2e50*/  SHF.L.U32 R15, R10, R15, RZ ;  /* 0x0000000f0a0f7219 */ /* 0x000fe400000006ff */
[----:B------:R-:W-:Y:S02]  /*2e60*/  FSETP.NEU.FTZ.AND P0, PT, R14, R17, PT ;  /* 0x000000110e00720b */ /* 0x000fe40003f1d000 */
[----:B------:R-:W-:Y:S02]  /*2e70*/  SEL R9, R9, RZ, P2 ;  /* 0x000000ff09097207 */ /* 0x000fe40001000000 */
[----:B------:R-:W-:Y:S02]  /*2e80*/  ISETP.NE.AND P1, PT, R15, RZ, P1 ;  /* 0x000000ff0f00720c */ /* 0x000fe40000f25270 */
[----:B------:R-:W-:-:S02]  /*2e90*/  SHF.R.U32.HI R14, RZ, R9, R10 ;  /* 0x00000009ff0e7219 */ /* 0x000fc4000001160a */
[----:B------:R-:W-:Y:S02]  /*2ea0*/  PLOP3.LUT P0, PT, P0, P1, PT, 0xf8, 0x8f ;  /* 0x00000000008f781c */ /* 0x000fe40000703f70 */
[----:B------:R-:W-:Y:S02]  /*2eb0*/  SHF.R.U32.HI R10, RZ, 0x1, R14 ;  /* 0x00000001ff0a7819 */ /* 0x000fe4000001160e */
[----:B------:R-:W-:-:S04]  /*2ec0*/  SEL R9, RZ, 0x1, !P0 ;  /* 0x00000001ff097807 */ /* 0x000fc80004000000 */
[----:B------:R-:W-:-:S04]  /*2ed0*/  LOP3.LUT R9, R9, 0x1, R10, 0xf8, !PT ;  /* 0x0000000109097812 */ /* 0x000fc800078ef80a */
[----:B------:R-:W-:-:S04]  /*2ee0*/  LOP3.LUT R9, R9, R14, RZ, 0xc0, !PT ;  /* 0x0000000e09097212 */ /* 0x000fc800078ec0ff */
[----:B------:R-:W-:-:S04]  /*2ef0*/  IADD3 R9, PT, PT, R10, R9, RZ ;  /* 0x000000090a097210 */ /* 0x000fc80007ffe0ff */
[----:B------:R-:W-:Y:S01]  /*2f00*/  LOP3.LUT R0, R9, R0, RZ, 0xfc, !PT ;  /* 0x0000000009007212 */ /* 0x000fe200078efcff */
[----:B------:R-:W-:Y:S06]  /*2f10*/  BRA `(.L_x_87) ;  /* 0x0000000000107947 */ /* 0x000fec0003800000 */
.L_x_86:
[----:B------:R-:W-:-:S04]  /*2f20*/  LOP3.LUT R0, R0, 0x80000000, RZ, 0xc0, !PT ;  /* 0x8000000000007812 */ /* 0x000fc800078ec0ff */
[----:B------:R-:W-:Y:S01]  /*2f30*/  LOP3.LUT R0, R0, 0x7f800000, RZ, 0xfc, !PT ;  /* 0x7f80000000007812 */ /* 0x000fe200078efcff */
[----:B------:R-:W-:Y:S06]  /*2f40*/  BRA `(.L_x_87) ;  /* 0x0000000000047947 */ /* 0x000fec0003800000 */
.L_x_85:
[----:B------:R-:W-:-:S07]  /*2f50*/  LEA R0, R19, R0, 0x17 ;  /* 0x0000000013007211 */ /* 0x000fce00078eb8ff */
.L_x_87:
[----:B------:R-:W-:Y:S05]  /*2f60*/  BSYNC.RECONVERGENT B1 ;  /* 0x0000000000017941 */ /* 0x000fea0003800200 */
.L_x_84:
[----:B------:R-:W-:Y:S05]  /*2f70*/  BRA `(.L_x_88) ;  /* 0x0000000000207947 */ /* 0x000fea0003800000 */
.L_x_83:
[----:B------:R-:W-:-:S04]  /*2f80*/  LOP3.LUT R0, R15, 0x80000000, R0, 0x48, !PT ;  /* 0x800000000f007812 */ /* 0x000fc800078e4800 */
[----:B------:R-:W-:Y:S01]  /*2f90*/  LOP3.LUT R0, R0, 0x7f800000, RZ, 0xfc, !PT ;  /* 0x7f80000000007812 */ /* 0x000fe200078efcff */
[----:B------:R-:W-:Y:S06]  /*2fa0*/  BRA `(.L_x_88) ;  /* 0x0000000000147947 */ /* 0x000fec0003800000 */
.L_x_82:
[----:B------:R-:W-:Y:S01]  /*2fb0*/  LOP3.LUT R0, R15, 0x80000000, R0, 0x48, !PT ;  /* 0x800000000f007812 */ /* 0x000fe200078e4800 */
[----:B------:R-:W-:Y:S06]  /*2fc0*/  BRA `(.L_x_88) ;  /* 0x00000000000c7947 */ /* 0x000fec0003800000 */
.L_x_81:
[----:B------:R-:W0:Y:S01]  /*2fd0*/  MUFU.RSQ R0, -QNAN ;  /* 0xffc0000000007908 */ /* 0x000e220000001400 */
[----:B------:R-:W-:Y:S05]  /*2fe0*/  BRA `(.L_x_88) ;  /* 0x0000000000047947 */ /* 0x000fea0003800000 */
.L_x_80:
[----:B------:R-:W-:-:S07]  /*2ff0*/  FADD.FTZ R0, R0, R3 ;  /* 0x0000000300007221 */ /* 0x000fce0000010000 */
.L_x_88:
[----:B------:R-:W-:Y:S05]  /*3000*/  BSYNC.RECONVERGENT B0 ;  /* 0x0000000000007941 */ /* 0x000fea0003800200 */
.L_x_78:
[----:B------:R-:W-:-:S04]  /*3010*/  HFMA2 R9, -RZ, RZ, 0, 0 ;  /* 0x00000000ff097431 */ /* 0x000fc800000001ff */
[----:B0-----:R-:W-:Y:S05]  /*3020*/  RET.REL.NODEC R8 `(_Z12cudaMeanPoolPfS_iiiiii) ;  /* 0xffffffcc08f47950 */ /* 0x001fea0003c3ffff */
.L_x_89:
        /* <DEDUP_REMOVED lines=13> */
.L_x_98:


//--------------------- .text._Z10cudaConv2DPfS_S_iiiiii --------------------------
	.section	.text._Z10cudaConv2DPfS_S_iiiiii,"ax",@progbits
	.align	128
        .global         _Z10cudaConv2DPfS_S_iiiiii
        .type           _Z10cudaConv2DPfS_S_iiiiii,@function
        .size           _Z10cudaConv2DPfS_S_iiiiii,(.L_x_101 - _Z10cudaConv2DPfS_S_iiiiii)
        .other          _Z10cudaConv2DPfS_S_iiiiii,@"STO_CUDA_ENTRY STV_DEFAULT"
_Z10cudaConv2DPfS_S_iiiiii:
.text._Z10cudaConv2DPfS_S_iiiiii:
[----:B------:R-:W-:Y:S01]  /*0000*/  LDC R1, c[0x0][0x37c] ;  /* 0x0000df00ff017b82 */ /* 0x000fe20000000800 */
[----:B------:R-:W0:Y:S07]  /*0010*/  S2R R0, SR_TID.X ;  /* 0x0000000000007919 */ /* 0x000e2e0000002100 */
[----:B------:R-:W0:Y:S08]  /*0020*/  LDC.64 R2, c[0x0][0x3a8] ;  /* 0x0000ea00ff027b82 */ /* 0x000e300000000a00 */
[----:B------:R-:W1:Y:S01]  /*0030*/  S2UR UR19, SR_CTAID.X ;  /* 0x00000000001379c3 */ /* 0x000e620000002500 */
[----:B0-----:R-:W-:-:S04]  /*0040*/  ISETP.GE.AND P0, PT, R0, R3, PT ;  /* 0x000000030000720c */ /* 0x001fc80003f06270 */
[----:B-1----:R-:W-:-:S13]  /*0050*/  ISETP.LE.OR P0, PT, R2, UR19, P0 ;  /* 0x0000001302007c0c */ /* 0x002fda0008703670 */
[----:B------:R-:W-:Y:S05]  /*0060*/  @P0 EXIT ;  /* 0x000000000000094d */ /* 0x000fea0003800000 */
[----:B------:R-:W0:Y:S01]  /*0070*/  LDCU.64 UR4, c[0x0][0x3a0] ;  /* 0x00007400ff0477ac */ /* 0x000e220008000a00 */
[----:B------:R-:W-:Y:S01]  /*0080*/  HFMA2 R16, -RZ, RZ, 0, 0 ;  /* 0x00000000ff107431 */ /* 0x000fe200000001ff */
[----:B------:R-:W1:Y:S01]  /*0090*/  LDCU.64 UR16, c[0x0][0x358] ;  /* 0x00006b00ff1077ac */ /* 0x000e620008000a00 */
[----:B0-----:R-:W-:-:S04]  /*00a0*/  UISETP.LT.AND UP0, UPT, UR4, UR5, UPT ;  /* 0x000000050400728c */ /* 0x001fc8000bf01270 */
[----:B------:R-:W-:-:S04]  /*00b0*/  USEL UR4, UR4, UR5, UP0 ;  /* 0x0000000504047287 */ /* 0x000fc80008000000 */
[----:B------:R-:W-:-:S09]  /*00c0*/  UISETP.GE.AND UP0, UPT, UR4, 0x1, UPT ;  /* 0x000000010400788c */ /* 0x000fd2000bf06270 */
[----:B-1----:R-:W-:Y:S05]  /*00d0*/  BRA.U !UP0, `(.L_x_90) ;  /* 0x0000001108087547 */ /* 0x002fea000b800000 */
[----:B------:R-:W0:Y:S01]  /*00e0*/  LDC.64 R2, c[0x0][0x398] ;  /* 0x0000e600ff027b82 */ /* 0x000e220000000a00 */
[----:B------:R-:W-:Y:S01]  /*00f0*/  MOV R16, RZ ;  /* 0x000000ff00107202 */ /* 0x000fe20000000f00 */
[----:B------:R-:W-:Y:S02]  /*0100*/  ULOP3.LUT UR28, UR5, 0x3, URZ, 0xc0, !UPT ;  /* 0x00000003051c7892 */ /* 0x000fe4000f8ec0ff */
[----:B------:R-:W-:Y:S01]  /*0110*/  ULOP3.LUT UR7, UR5, 0x7ffffff8, URZ, 0xc0, !UPT ;  /* 0x7ffffff805077892 */ /* 0x000fe2000f8ec0ff */
[----:B------:R-:W-:Y:S01]  /*0120*/  UMOV UR4, URZ ;  /* 0x000000ff00047c82 */ /* 0x000fe20008000000 */
[----:B0-----:R-:W-:-:S10]  /*0130*/  IMAD R3, R3, R2, RZ ;  /* 0x0000000203037224 */ /* 0x001fd400078e02ff */
.L_x_96:
[----:B------:R-:W0:Y:S01]  /*0140*/  LDCU UR5, c[0x0][0x398] ;  /* 0x00007300ff0577ac */ /* 0x000e220008000800 */
[----:B------:R-:W1:Y:S01]  /*0150*/  LDCU.64 UR14, c[0x0][0x398] ;  /* 0x00007300ff0e77ac */ /* 0x000e620008000a00 */
[----:B------:R-:W2:Y:S01]  /*0160*/  LDCU.64 UR20, c[0x0][0x3a0] ;  /* 0x00007400ff1477ac */ /* 0x000ea20008000a00 */
[----:B------:R-:W-:Y:S02]  /*0170*/  UIADD3 UR29, UPT, UPT, UR19, UR4, URZ ;  /* 0x00000004131d7290 */ /* 0x000fe4000fffe0ff */
[----:B0-----:R-:W-:Y:S02]  /*0180*/  UIMAD UR11, UR5, 0x5, UR19 ;  /* 0x00000005050b78a4 */ /* 0x001fe4000f8e0213 */
[----:B------:R-:W-:Y:S02]  /*0190*/  ULEA UR6, UR5, UR19, 0x1 ;  /* 0x0000001305067291 */ /* 0x000fe4000f8e08ff */
[----:B------:R-:W-:Y:S01]  /*01a0*/  UIMAD UR9, UR5, 0x3, UR19 ;  /* 0x00000003050978a4 */ /* 0x000fe2000f8e0213 */
[----:B-1----:R-:W-:Y:S01]  /*01b0*/  MOV R11, UR15 ;  /* 0x0000000f000b7c02 */ /* 0x002fe20008000f00 */
[----:B------:R-:W-:-:S02]  /*01c0*/  ULEA UR10, UR5, UR19, 0x2 ;  /* 0x00000013050a7291 */ /* 0x000fc4000f8e10ff */
[----:B------:R-:W-:Y:S02]  /*01d0*/  UIMAD UR12, UR5, 0x6, UR19 ;  /* 0x00000006050c78a4 */ /* 0x000fe4000f8e0213 */
[----:B------:R-:W-:Y:S01]  /*01e0*/  UIMAD UR13, UR5, 0x7, UR19 ;  /* 0x00000007050d78a4 */ /* 0x000fe2000f8e0213 */
[C-C-:B------:R-:W-:Y:S01]  /*01f0*/  IMAD R5, R11.reuse, UR29, R0.reuse ;  /* 0x0000001d0b057c24 */ /* 0x140fe2000f8e0200 */
[----:B------:R-:W-:Y:S02]  /*0200*/  UIADD3 UR5, UPT, UPT, UR4, UR14, UR19 ;  /* 0x0000000e04057290 */ /* 0x000fe4000fffe013 */
[----:B------:R-:W-:Y:S02]  /*0210*/  UIADD3 UR6, UPT, UPT, UR6, UR4, URZ ;  /* 0x0000000406067290 */ /* 0x000fe4000fffe0ff */
[----:B------:R-:W-:Y:S02]  /*0220*/  UIADD3 UR9, UPT, UPT, UR9, UR4, URZ ;  /* 0x0000000409097290 */ /* 0x000fe4000fffe0ff */
[----:B------:R-:W-:Y:S01]  /*0230*/  UIADD3 UR10, UPT, UPT, UR10, UR4, URZ ;  /* 0x000000040a0a7290 */ /* 0x000fe2000fffe0ff */
[C-C-:B------:R-:W-:Y:S01]  /*0240*/  IMAD R4, R11.reuse, UR5, R0.reuse ;  /* 0x000000050b047c24 */ /* 0x140fe2000f8e0200 */
[----:B------:R-:W-:Y:S01]  /*0250*/  UIADD3 UR11, UPT, UPT, UR11, UR4, URZ ;  /* 0x000000040b0b7290 */ /* 0x000fe2000fffe0ff */
[C-C-:B------:R-:W-:Y:S01]  /*0260*/  IMAD R6, R11.reuse, UR6, R0.reuse ;  /* 0x000000060b067c24 */ /* 0x140fe2000f8e0200 */
[----:B------:R-:W-:Y:S01]  /*0270*/  UIADD3 UR12, UPT, UPT, UR12, UR4, URZ ;  /* 0x000000040c0c7290 */ /* 0x000fe2000fffe0ff */
[C-C-:B------:R-:W-:Y:S01]  /*0280*/  IMAD R7, R11.reuse, UR9, R0.reuse ;  /* 0x000000090b077c24 */ /* 0x140fe2000f8e0200 */
[----:B------:R-:W-:Y:S01]  /*0290*/  UIADD3 UR13, UPT, UPT, UR13, UR4, URZ ;  /* 0x000000040d0d7290 */ /* 0x000fe2000fffe0ff */
[C-C-:B------:R-:W-:Y:S01]  /*02a0*/  IMAD R8, R11.reuse, UR10, R0.reuse ;  /* 0x0000000a0b087c24 */ /* 0x140fe2000f8e0200 */
[----:B--2---:R-:W-:Y:S01]  /*02b0*/  UIMAD UR30, UR4, UR20, URZ ;  /* 0x00000014041e72a4 */ /* 0x004fe2000f8e02ff */
[C-C-:B------:R-:W-:Y:S01]  /*02c0*/  IMAD R9, R11.reuse, UR11, R0.reuse ;  /* 0x0000000b0b097c24 */ /* 0x140fe2000f8e0200 */
[----:B------:R-:W-:Y:S01]  /*02d0*/  UIADD3 UR4, UPT, UPT, UR4, 0x1, URZ ;  /* 0x0000000104047890 */ /* 0x000fe2000fffe0ff */
[C-C-:B------:R-:W-:Y:S01]  /*02e0*/  IMAD R10, R11.reuse, UR12, R0.reuse ;  /* 0x0000000c0b0a7c24 */ /* 0x140fe2000f8e0200 */
[----:B------:R-:W-:Y:S01]  /*02f0*/  UIADD3 UR31, UPT, UPT, UR30, UR21, URZ ;  /* 0x000000151e1f7290 */ /* 0x000fe2000fffe0ff */
[----:B------:R-:W-:Y:S01]  /*0300*/  IMAD R11, R11, UR13, R0 ;  /* 0x0000000d0b0b7c24 */ /* 0x000fe2000f8e0200 */
[----:B------:R-:W-:-:S02]  /*0310*/  UIMAD UR8, UR21, 0x3, UR30 ;  /* 0x00000003150878a4 */ /* 0x000fc4000f8e021e */
[----:B------:R-:W-:Y:S01]  /*0320*/  UISETP.NE.AND UP0, UPT, UR4, UR20, UPT ;  /* 0x000000140400728c */ /* 0x000fe2000bf05270 */
[----:B------:R-:W-:-:S10]  /*0330*/  UMOV UR5, URZ ;  /* 0x000000ff00057c82 */ /* 0x000fd40008000000 */
.L_x_95:
[----:B------:R-:W0:Y:S01]  /*0340*/  LDCU UR9, c[0x0][0x3a4] ;  /* 0x00007480ff0977ac */ /* 0x000e220008000800 */
[----:B------:R-:W-:Y:S01]  /*0350*/  UMOV UR6, URZ ;  /* 0x000000ff00067c82 */ /* 0x000fe20008000000 */
[----:B0-----:R-:W-:-:S09]  /*0360*/  UISETP.GE.U32.AND UP1, UPT, UR9, 0x8, UPT ;  /* 0x000000080900788c */ /* 0x001fd2000bf26070 */
[----:B------:R-:W-:Y:S05]  /*0370*/  BRA.U !UP1, `(.L_x_91) ;  /* 0x0000000509ac7547 */ /* 0x000fea000b800000 */
[----:B------:R-:W-:Y:S01]  /*0380*/  ULEA UR6, UR9, UR30, 0x1 ;  /* 0x0000001e09067291 */ /* 0x000fe2000f8e08ff */
[----:B------:R-:W-:Y:S01]  /*0390*/  IADD3 R2, PT, PT, R4, UR5, RZ ;  /* 0x0000000504027c10 */ /* 0x000fe2000fffe0ff */
[----:B------:R-:W-:Y:S01]  /*03a0*/  ULEA UR10, UR9, UR30, 0x2 ;  /* 0x0000001e090a7291 */ /* 0x000fe2000f8e10ff */
[----:B------:R-:W-:Y:S01]  /*03b0*/  VIADD R18, R6, UR5 ;  /* 0x0000000506127c36 */ /* 0x000fe20008000000 */
[----:B------:R-:W-:Y:S01]  /*03c0*/  UIMAD UR11, UR9, 0x5, UR30 ;  /* 0x00000005090b78a4 */ /* 0x000fe2000f8e021e */
[----:B------:R-:W-:Y:S01]  /*03d0*/  IADD3 R24, PT, PT, R7, UR5, RZ ;  /* 0x0000000507187c10 */ /* 0x000fe2000fffe0ff */
[----:B------:R-:W-:Y:S01]  /*03e0*/  UIMAD UR12, UR9, 0x6, UR30 ;  /* 0x00000006090c78a4 */ /* 0x000fe2000f8e021e */
[----:B------:R-:W-:Y:S01]  /*03f0*/  IADD3 R26, PT, PT, R8, UR5, RZ ;  /* 0x00000005081a7c10 */ /* 0x000fe2000fffe0ff */
[----:B------:R-:W-:Y:S01]  /*0400*/  UIMAD UR13, UR9, 0x7, UR30 ;  /* 0x00000007090d78a4 */ /* 0x000fe2000f8e021e */
[----:B------:R-:W-:Y:S01]  /*0410*/  IADD3 R28, PT, PT, R9, UR5, RZ ;  /* 0x00000005091c7c10 */ /* 0x000fe2000fffe0ff */
[----:B------:R-:W-:Y:S01]  /*0420*/  VIADD R25, R11, UR5 ;  /* 0x000000050b197c36 */ /* 0x000fe20008000000 */
[----:B------:R-:W-:Y:S01]  /*0430*/  IADD3 R19, PT, PT, R10, UR5, RZ ;  /* 0x000000050a137c10 */ /* 0x000fe2000fffe0ff */
[----:B------:R-:W-:Y:S01]  /*0440*/  UIADD3 UR24, UPT, UPT, -UR7, URZ, URZ ;  /* 0x000000ff07187290 */ /* 0x000fe2000fffe1ff */
[----:B------:R-:W-:Y:S01]  /*0450*/  IADD3 R27, PT, PT, R5, UR5, RZ ;  /* 0x00000005051b7c10 */ /* 0x000fe2000fffe0ff */
[----:B------:R-:W-:-:S02]  /*0460*/  UIADD3 UR14, UPT, UPT, UR31, UR5, URZ ;  /* 0x000000051f0e7290 */ /* 0x000fc4000fffe0ff */
[----:B------:R-:W-:Y:S02]  /*0470*/  UIADD3 UR15, UPT, UPT, UR8, UR5, URZ ;  /* 0x00000005080f7290 */ /* 0x000fe4000fffe0ff */
[----:B------:R-:W-:Y:S01]  /*0480*/  UIADD3 UR18, UPT, UPT, UR30, UR5, URZ ;  /* 0x000000051e127290 */ /* 0x000fe2000fffe0ff */
[----:B------:R-:W0:Y:S01]  /*0490*/  LDCU.128 UR20, c[0x0][0x380] ;  /* 0x00007000ff1477ac */ /* 0x000e220008000c00 */
[----:B------:R-:W-:Y:S02]  /*04a0*/  UIADD3 UR6, UPT, UPT, UR6, UR5, URZ ;  /* 0x0000000506067290 */ /* 0x000fe4000fffe0ff */
[----:B------:R-:W-:Y:S02]  /*04b0*/  UIADD3 UR10, UPT, UPT, UR10, UR5, URZ ;  /* 0x000000050a0a7290 */ /* 0x000fe4000fffe0ff */
[----:B------:R-:W-:Y:S02]  /*04c0*/  UIADD3 UR11, UPT, UPT, UR11, UR5, URZ ;  /* 0x000000050b0b7290 */ /* 0x000fe4000fffe0ff */
[----:B------:R-:W-:-:S02]  /*04d0*/  UIADD3 UR12, UPT, UPT, UR12, UR5, URZ ;  /* 0x000000050c0c7290 */ /* 0x000fc4000fffe0ff */
[----:B------:R-:W-:-:S12]  /*04e0*/  UIADD3 UR13, UPT, UPT, UR13, UR5, URZ ;  /* 0x000000050d0d7290 */ /* 0x000fd8000fffe0ff */
.L_x_92:
[----:B------:R-:W-:Y:S01]  /*04f0*/  HFMA2 R14, -RZ, RZ, 0, 2.384185791015625e-07 ;  /* 0x00000004ff0e7431 */ /* 0x000fe200000001ff */
[----:B0-----:R-:W-:Y:S01]  /*0500*/  UIMAD.WIDE.U32 UR26, UR18, 0x4, UR22 ;  /* 0x00000004121a78a5 */ /* 0x001fe2000f8e0016 */
[----:B------:R-:W-:Y:S01]  /*0510*/  IMAD.MOV.U32 R23, RZ, RZ, 0x4 ;  /* 0x00000004ff177424 */ /* 0x000fe200078e00ff */
[----:B------:R-:W-:-:S04]  /*0520*/  UIMAD.WIDE.U32 UR32, UR14, 0x4, UR22 ;  /* 0x000000040e2078a5 */ /* 0x000fc8000f8e0016 */
[----:B------:R-:W-:Y:S02]  /*0530*/  MOV R12, UR26 ;  /* 0x0000001a000c7c02 */ /* 0x000fe40008000f00 */
[----:B------:R-:W-:Y:S01]  /*0540*/  MOV R13, UR27 ;  /* 0x0000001b000d7c02 */ /* 0x000fe20008000f00 */
[----:B------:R-:W-:Y:S01]  /*0550*/  IMAD.WIDE R14, R27, R14, UR20 ;  /* 0x000000141b0e7e25 */ /* 0x000fe2000f8e020e */
[----:B------:R-:W-:-:S03]  /*0560*/  MOV R20, UR32 ;  /* 0x0000002000147c02 */ /* 0x000fc60008000f00 */
[----:B------:R0:W2:Y:S01]  /*0570*/  LDG.E R12, desc[UR16][R12.64] ;  /* 0x000000100c0c7981 */ /* 0x0000a2000c1e1900 */
[----:B------:R-:W-:-:S03]  /*0580*/  IMAD.WIDE R22, R2, R23, UR20 ;  /* 0x0000001402167e25 */ /* 0x000fc6000f8e0217 */
[----:B------:R-:W2:Y:S01]  /*0590*/  LDG.E R15, desc[UR16][R14.64] ;  /* 0x000000100e0f7981 */ /* 0x000ea2000c1e1900 */
[----:B------:R-:W-:-:S03]  /*05a0*/  MOV R21, UR33 ;  /* 0x0000002100157c02 */ /* 0x000fc60008000f00 */
[----:B------:R1:W3:Y:S04]  /*05b0*/  LDG.E R22, desc[UR16][R22.64] ;  /* 0x0000001016167981 */ /* 0x0002e8000c1e1900 */
[----:B------:R-:W3:Y:S01]  /*05c0*/  LDG.E R20, desc[UR16][R20.64] ;  /* 0x0000001014147981 */ /* 0x000ee2000c1e1900 */
[----:B------:R-:W-:Y:S01]  /*05d0*/  UIMAD.WIDE.U32 UR26, UR6, 0x4, UR22 ;  /* 0x00000004061a78a5 */ /* 0x000fe2000f8e0016 */
[----:B------:R-:W-:-:S05]  /*05e0*/  MOV R17, 0x4 ;  /* 0x0000000400117802 */ /* 0x000fca0000000f00 */
[----:B0-----:R-:W-:Y:S01]  /*05f0*/  MOV R13, UR27 ;  /* 0x0000001b000d7c02 */ /* 0x001fe20008000f00 */
[----:B------:R-:W-:Y:S01]  /*0600*/  UIMAD.WIDE.U32 UR32, UR10, 0x4, UR22 ;  /* 0x000000040a2078a5 */ /* 0x000fe2000f8e0016 */
[----:B-1----:R-:W-:Y:S01]  /*0610*/  MOV R23, 0x4 ;  /* 0x0000000400177802 */ /* 0x002fe20000000f00 */
[----:B--2---:R-:W-:Y:S01]  /*0620*/  FFMA R29, R15, R12, R16 ;  /* 0x0000000c0f1d7223 */ /* 0x004fe20000000010 */
[----:B------:R-:W-:Y:S02]  /*0630*/  HFMA2 R15, -RZ, RZ, 0, 2.384185791015625e-07 ;  /* 0x00000004ff0f7431 */ /* 0x000fe400000001ff */
[----:B------:R-:W-:Y:S01]  /*0640*/  IMAD.U32 R12, RZ, RZ, UR26 ;  /* 0x0000001aff0c7e24 */ /* 0x000fe2000f8e00ff */
[----:B------:R-:W-:Y:S01]  /*0650*/  UIMAD.WIDE.U32 UR26, UR15, 0x4, UR22 ;  /* 0x000000040f1a78a5 */ /* 0x000fe2000f8e0016 */
[----:B------:R-:W-:-:S04]  /*0660*/  IMAD.WIDE R16, R18, R17, UR20 ;  /* 0x0000001412107e25 */ /* 0x000fc8000f8e0211 */
[----:B---3--:R-:W-:Y:S01]  /*0670*/  FFMA R29, R22, R20, R29 ;  /* 0x00000014161d7223 */ /* 0x008fe2000000001d */
[----:B------:R-:W-:Y:S01]  /*0680*/  MOV R20, UR26 ;  /* 0x0000001a00147c02 */ /* 0x000fe20008000f00 */
[----:B------:R-:W2:Y:S01]  /*0690*/  LDG.E R16, desc[UR16][R16.64] ;  /* 0x0000001010107981 */ /* 0x000ea2000c1e1900 */
[----:B------:R-:W-:Y:S01]  /*06a0*/  MOV R21, UR27 ;  /* 0x0000001b00157c02 */ /* 0x000fe20008000f00 */
[----:B------:R-:W-:Y:S02]  /*06b0*/  IMAD.WIDE R14, R24, R15, UR20 ;  /* 0x00000014180e7e25 */ /* 0x000fe4000f8e020f */
[----:B------:R-:W2:Y:S02]  /*06c0*/  LDG.E R12, desc[UR16][R12.64] ;  /* 0x000000100c0c7981 */ /* 0x000ea4000c1e1900 */
[----:B------:R-:W-:Y:S02]  /*06d0*/  IMAD.WIDE R22, R26, R23, UR20 ;  /* 0x000000141a167e25 */ /* 0x000fe4000f8e0217 */
[----:B------:R-:W3:Y:S04]  /*06e0*/  LDG.E R14, desc[UR16][R14.64] ;  /* 0x000000100e0e7981 */ /* 0x000ee8000c1e1900 */
[----:B------:R-:W4:Y:S04]  /*06f0*/  LDG.E R22, desc[UR16][R22.64] ;  /* 0x0000001016167981 */ /* 0x000f28000c1e1900 */
[----:B------:R0:W3:Y:S02]  /*0700*/  LDG.E R13, desc[UR16][R20.64] ;  /* 0x00000010140d7981 */ /* 0x0000e4000c1e1900 */
[----:B0-----:R-:W-:Y:S01]  /*0710*/  MOV R21, UR33 ;  /* 0x0000002100157c02 */ /* 0x001fe20008000f00 */
[----:B------:R-:W-:-:S05]  /*0720*/  IMAD.U32 R20, RZ, RZ, UR32 ;  /* 0x00000020ff147e24 */ /* 0x000fca000f8e00ff */
[----:B------:R0:W4:Y:S01]  /*0730*/  LDG.E R21, desc[UR16][R20.64] ;  /* 0x0000001014157981 */ /* 0x000122000c1e1900 */
[----:B------:R-:W-:Y:S01]  /*0740*/  HFMA2 R17, -RZ, RZ, 0, 2.384185791015625e-07 ;  /* 0x00000004ff117431 */ /* 0x000fe200000001ff */
[----:B------:R-:W-:-:S06]  /*0750*/  UIMAD.WIDE.U32 UR26, UR11, 0x4, UR22 ;  /* 0x000000040b1a78a5 */ /* 0x000fcc000f8e0016 */
[----:B------:R-:W-:Y:S01]  /*0760*/  IMAD.U32 R15, RZ, RZ, UR27 ;  /* 0x0000001bff0f7e24 */ /* 0x000fe2000f8e00ff */
[----:B------:R-:W-:Y:S01]  /*0770*/  UIMAD.WIDE.U32 UR32, UR13, 0x4, UR22 ;  /* 0x000000040d2078a5 */ /* 0x000fe2000f8e0016 */
[----:B--2---:R-:W-:Y:S01]  /*0780*/  FFMA R29, R16, R12, R29 ;  /* 0x0000000c101d7223 */ /* 0x004fe2000000001d */
[----:B------:R-:W-:-:S03]  /*0790*/  MOV R16, 0x4 ;  /* 0x0000000400107802 */ /* 0x000fc60000000f00 */
[----:B---3--:R-:W-:Y:S01]  /*07a0*/  FFMA R29, R14, R13, R29 ;  /* 0x0000000d0e1d7223 */ /* 0x008fe2000000001d */
[----:B------:R-:W-:Y:S01]  /*07b0*/  MOV R14, UR26 ;  /* 0x0000001a000e7c02 */ /* 0x000fe20008000f00 */
[----:B------:R-:W-:Y:S01]  /*07c0*/  UIMAD.WIDE.U32 UR26, UR12, 0x4, UR22 ;  /* 0x000000040c1a78a5 */ /* 0x000fe2000f8e0016 */
[----:B------:R-:W-:-:S04]  /*07d0*/  IMAD.WIDE R12, R28, R17, UR20 ;  /* 0x000000141c0c7e25 */ /* 0x000fc8000f8e0211 */
[----:B------:R-:W-:Y:S01]  /*07e0*/  IMAD.WIDE R16, R19, R16, UR20 ;  /* 0x0000001413107e25 */ /* 0x000fe2000f8e0210 */
[----:B0-----:R-:W-:Y:S01]  /*07f0*/  MOV R20, UR26 ;  /* 0x0000001a00147c02 */ /* 0x001fe20008000f00 */
[----:B------:R-:W2:Y:S04]  /*0800*/  LDG.E R12, desc[UR16][R12.64] ;  /* 0x000000100c0c7981 */ /* 0x000ea8000c1e1900 */
[----:B------:R-:W3:Y:S01]  /*0810*/  LDG.E R16, desc[UR16][R16.64] ;  /* 0x0000001010107981 */ /* 0x000ee2000c1e1900 */
[----:B----4-:R-:W-:Y:S01]  /*0820*/  FFMA R29, R22, R21, R29 ;  /* 0x00000015161d7223 */ /* 0x010fe2000000001d */
[----:B------:R-:W-:Y:S01]  /*0830*/  HFMA2 R22, -RZ, RZ, 0, 2.384185791015625e-07 ;  /* 0x00000004ff167431 */ /* 0x000fe200000001ff */
[----:B------:R-:W-:Y:S01]  /*0840*/  MOV R21, UR27 ;  /* 0x0000001b00157c02 */ /* 0x000fe20008000f00 */
[----:B------:R0:W2:Y:S05]  /*0850*/  LDG.E R13, desc[UR16][R14.64] ;  /* 0x000000100e0d7981 */ /* 0x0000aa000c1e1900 */
[----:B------:R-:W3:Y:S01]  /*0860*/  LDG.E R21, desc[UR16][R20.64] ;  /* 0x0000001014157981 */ /* 0x000ee2000c1e1900 */
[----:B------:R-:W-:Y:S01]  /*0870*/  IMAD.WIDE R22, R25, R22, UR20 ;  /* 0x0000001419167e25 */ /* 0x000fe2000f8e0216 */
[----:B0-----:R-:W-:-:S02]  /*0880*/  MOV R14, UR32 ;  /* 0x00000020000e7c02 */ /* 0x001fc40008000f00 */
[----:B------:R-:W-:-:S03]  /*0890*/  MOV R15, UR33 ;  /* 0x00000021000f7c02 */ /* 0x000fc60008000f00 */
[----:B------:R-:W4:Y:S04]  /*08a0*/  LDG.E R23, desc[UR16][R22.64] ;  /* 0x0000001016177981 */ /* 0x000f28000c1e1900 */
[----:B------:R-:W4:Y:S01]  /*08b0*/  LDG.E R14, desc[UR16][R14.64] ;  /* 0x000000100e0e7981 */ /* 0x000f22000c1e1900 */
[----:B------:R-:W-:-:S04]  /*08c0*/  UIADD3 UR24, UPT, UPT, UR24, 0x8, URZ ;  /* 0x0000000818187890 */ /* 0x000fc8000fffe0ff */
[----:B------:R-:W-:Y:S01]  /*08d0*/  UISETP.NE.AND UP1, UPT, UR24, URZ, UPT ;  /* 0x000000ff1800728c */ /* 0x000fe2000bf25270 */
[C---:B------:R-:W-:Y:S01]  /*08e0*/  IMAD R2, R3.reuse, 0x8, R2 ;  /* 0x0000000803027824 */ /* 0x040fe200078e0202 */
[C---:B------:R-:W-:Y:S01]  /*08f0*/  LEA R18, R3.reuse, R18, 0x3 ;  /* 0x0000001203127211 */ /* 0x040fe200078e18ff */
[C---:B------:R-:W-:Y:S01]  /*0900*/  IMAD R25, R3.reuse, 0x8, R25 ;  /* 0x0000000803197824 */ /* 0x040fe200078e0219 */
[C---:B------:R-:W-:Y:S02]  /*0910*/  LEA R24, R3.reuse, R24, 0x3 ;  /* 0x0000001803187211 */ /* 0x040fe400078e18ff */
[C---:B------:R-:W-:Y:S02]  /*0920*/  LEA R26, R3.reuse, R26, 0x3 ;  /* 0x0000001a031a7211 */ /* 0x040fe400078e18ff */
[C---:B------:R-:W-:Y:S02]  /*0930*/  LEA R28, R3.reuse, R28, 0x3 ;  /* 0x0000001c031c7211 */ /* 0x040fe400078e18ff */
[----:B------:R-:W-:-:S02]  /*0940*/  LEA R19, R3, R19, 0x3 ;  /* 0x0000001303137211 */ /* 0x000fc400078e18ff */
[----:B------:R-:W-:Y:S01]  /*0950*/  LEA R27, R3, R27, 0x3 ;  /* 0x0000001b031b7211 */ /* 0x000fe200078e18ff */
[----:B------:R-:W-:Y:S02]  /*0960*/  ULEA UR14, UR9, UR14, 0x3 ;  /* 0x0000000e090e7291 */ /* 0x000fe4000f8e18ff */
[----:B------:R-:W-:Y:S02]  /*0970*/  ULEA UR6, UR9, UR6, 0x3 ;  /* 0x0000000609067291 */ /* 0x000fe4000f8e18ff */
[----:B------:R-:W-:Y:S02]  /*0980*/  ULEA UR15, UR9, UR15, 0x3 ;  /* 0x0000000f090f7291 */ /* 0x000fe4000f8e18ff */
[----:B------:R-:W-:Y:S02]  /*0990*/  ULEA UR10, UR9, UR10, 0x3 ;  /* 0x0000000a090a7291 */ /* 0x000fe4000f8e18ff */
[----:B------:R-:W-:Y:S02]  /*09a0*/  ULEA UR11, UR9, UR11, 0x3 ;  /* 0x0000000b090b7291 */ /* 0x000fe4000f8e18ff */
[----:B------:R-:W-:-:S02]  /*09b0*/  ULEA UR12, UR9, UR12, 0x3 ;  /* 0x0000000c090c7291 */ /* 0x000fc4000f8e18ff */
[----:B------:R-:W-:Y:S02]  /*09c0*/  ULEA UR13, UR9, UR13, 0x3 ;  /* 0x0000000d090d7291 */ /* 0x000fe4000f8e18ff */
[----:B------:R-:W-:Y:S01]  /*09d0*/  ULEA UR18, UR9, UR18, 0x3 ;  /* 0x0000001209127291 */ /* 0x000fe2000f8e18ff */
[----:B--2---:R-:W-:-:S04]  /*09e0*/  FFMA R13, R12, R13, R29 ;  /* 0x0000000d0c0d7223 */ /* 0x004fc8000000001d */
[----:B---3--:R-:W-:-:S04]  /*09f0*/  FFMA R16, R16, R21, R13 ;  /* 0x0000001510107223 */ /* 0x008fc8000000000d */
[----:B----4-:R-:W-:Y:S01]  /*0a00*/  FFMA R16, R23, R14, R16 ;  /* 0x0000000e17107223 */ /* 0x010fe20000000010 */
[----:B------:R-:W-:Y:S06]  /*0a10*/  BRA.U UP1, `(.L_x_92) ;  /* 0xfffffff901b47547 */ /* 0x000fec000b83ffff */
[----:B------:R-:W-:-:S05]  /*0a20*/  UMOV UR6, UR7 ;  /* 0x0000000700067c82 */ /* 0x000fca0008000000 */
.L_x_91:
[----:B------:R-:W0:Y:S02]  /*0a30*/  LDCU UR10, c[0x0][0x3a4] ;  /* 0x00007480ff0a77ac */ /* 0x000e240008000800 */
[----:B0-----:R-:W-:-:S04]  /*0a40*/  ULOP3.LUT UR10, UR10, 0x7, URZ, 0xc0, !UPT ;  /* 0x000000070a0a7892 */ /* 0x001fc8000f8ec0ff */
[----:B------:R-:W-:-:S09]  /*0a50*/  UISETP.NE.AND UP1, UPT, UR10, URZ, UPT ;  /* 0x000000ff0a00728c */ /* 0x000fd2000bf25270 */
[----:B------:R-:W-:Y:S05]  /*0a60*/  BRA.U !UP1, `(.L_x_93) ;  /* 0x0000000509907547 */ /* 0x000fea000b800000 */
[----:B------:R-:W-:Y:S01]  /*0a70*/  UIADD3 UR10, UPT, UPT, UR10, -0x1, URZ ;  /* 0xffffffff0a0a7890 */ /* 0x000fe2000fffe0ff */
[----:B------:R-:W-:Y:S01]  /*0a80*/  IADD3 R2, PT, PT, R0, UR5, RZ ;  /* 0x0000000500027c10 */ /* 0x000fe2000fffe0ff */
[----:B------:R-:W-:Y:S02]  /*0a90*/  UISETP.NE.AND UP2, UPT, UR28, URZ, UPT ;  /* 0x000000ff1c00728c */ /* 0x000fe4000bf45270 */
[----:B------:R-:W-:Y:S02]  /*0aa0*/  UISETP.GE.U32.AND UP1, UPT, UR10, 0x3, UPT ;  /* 0x000000030a00788c */ /* 0x000fe4000bf26070 */
[----:B------:R-:W-:-:S07]  /*0ab0*/  UIADD3 UR18, UPT, UPT, UR30, UR5, URZ ;  /* 0x000000051e127290 */ /* 0x000fce000fffe0ff */
[----:B------:R-:W-:Y:S05]  /*0ac0*/  BRA.U !UP1, `(.L_x_94) ;  /* 0x0000000109bc7547 */ /* 0x000fea000b800000 */
[----:B------:R-:W0:Y:S01]  /*0ad0*/  LDCU.64 UR14, c[0x0][0x398] ;  /* 0x00007300ff0e77ac */ /* 0x000e220008000a00 */
[----:B------:R-:W1:Y:S01]  /*0ae0*/  LDC.64 R12, c[0x0][0x380] ;  /* 0x0000e000ff0c7b82 */ /* 0x000e620000000a00 */
[----:B------:R-:W-:Y:S01]  /*0af0*/  MOV R15, 0x4 ;  /* 0x00000004000f7802 */ /* 0x000fe20000000f00 */
[----:B------:R-:W2:Y:S01]  /*0b00*/  LDCU.64 UR20, c[0x0][0x388] ;  /* 0x00007100ff1477ac */ /* 0x000ea20008000a00 */
[----:B------:R-:W-:-:S04]  /*0b10*/  UIMAD UR10, UR6, UR9, UR18 ;  /* 0x00000009060a72a4 */ /* 0x000fc8000f8e0212 */
[----:B------:R-:W-:Y:S02]  /*0b20*/  UIADD3 UR13, UPT, UPT, UR10, UR9, URZ ;  /* 0x000000090a0d7290 */ /* 0x000fe4000fffe0ff */
[----:B0-----:R-:W-:-:S04]  /*0b30*/  UIMAD UR12, UR6, UR14, UR29 ;  /* 0x0000000e060c72a4 */ /* 0x001fc8000f8e021d */
[----:B------:R-:W-:Y:S01]  /*0b40*/  MOV R14, UR13 ;  /* 0x0000000d000e7c02 */ /* 0x000fe20008000f00 */
[----:B--2---:R-:W-:Y:S01]  /*0b50*/  UIMAD.WIDE.U32 UR10, UR10, 0x4, UR20 ;  /* 0x000000040a0a78a5 */ /* 0x004fe2000f8e0014 */
[----:B------:R-:W-:Y:S01]  /*0b60*/  MOV R21, UR12 ;  /* 0x0000000c00157c02 */ /* 0x000fe20008000f00 */
[----:B------:R-:W-:Y:S01]  /*0b70*/  UIADD3 UR12, UPT, UPT, UR12, UR14, URZ ;  /* 0x0000000e0c0c7290 */ /* 0x000fe2000fffe0ff */
[----:B------:R-:W-:Y:S01]  /*0b80*/  MOV R27, UR13 ;  /* 0x0000000d001b7c02 */ /* 0x000fe20008000f00 */
[----:B------:R-:W-:Y:S02]  /*0b90*/  IMAD.WIDE.U32 R14, R14, R15, UR20 ;  /* 0x000000140e0e7e25 */ /* 0x000fe4000f8e000f */
[----:B------:R-:W-:Y:S02]  /*0ba0*/  MOV R19, UR11 ;  /* 0x0000000b00137c02 */ /* 0x000fe40008000f00 */
[----:B------:R-:W-:Y:S01]  /*0bb0*/  IMAD R21, R21, UR15, R2 ;  /* 0x0000000f15157c24 */ /* 0x000fe2000f8e0202 */
[----:B------:R-:W-:Y:S01]  /*0bc0*/  MOV R23, UR12 ;  /* 0x0000000c00177c02 */ /* 0x000fe20008000f00 */
[----:B------:R-:W-:Y:S01]  /*0bd0*/  UIADD3 UR12, UPT, UPT, UR12, UR14, URZ ;  /* 0x0000000e0c0c7290 */ /* 0x000fe2000fffe0ff */
[----:B------:R-:W-:Y:S01]  /*0be0*/  IMAD.U32 R18, RZ, RZ, UR10 ;  /* 0x0000000aff127e24 */ /* 0x000fe2000f8e00ff */
[----:B------:R-:W-:Y:S01]  /*0bf0*/  IADD3 R27, PT, PT, R27, UR9, RZ ;  /* 0x000000091b1b7c10 */ /* 0x000fe2000fffe0ff */
[----:B-1----:R-:W-:Y:S01]  /*0c00*/  IMAD.WIDE R20, R21, 0x4, R12 ;  /* 0x0000000415147825 */ /* 0x002fe200078e020c */
[----:B------:R-:W2:Y:S02]  /*0c10*/  LDG.E R24, desc[UR16][R14.64] ;  /* 0x000000100e187981 */ /* 0x000ea4000c1e1900 */
[----:B------:R-:W-:-:S02]  /*0c20*/  MOV R29, UR12 ;  /* 0x0000000c001d7c02 */ /* 0x000fc40008000f00 */
[----:B------:R0:W3:Y:S01]  /*0c30*/  LDG.E R25, desc[UR16][R20.64] ;  /* 0x0000001014197981 */ /* 0x0000e2000c1e1900 */
[----:B------:R-:W-:Y:S02]  /*0c40*/  IMAD R23, R23, UR15, R2 ;  /* 0x0000000f17177c24 */ /* 0x000fe4000f8e0202 */
[----:B------:R-:W-:Y:S01]  /*0c50*/  IMAD.U32 R28, RZ, RZ, UR12 ;  /* 0x0000000cff1c7e24 */ /* 0x000fe2000f8e00ff */
[----:B------:R1:W3:Y:S01]  /*0c60*/  LDG.E R17, desc[UR16][R18.64] ;  /* 0x0000001012117981 */ /* 0x0002e2000c1e1900 */
[----:B------:R-:W-:Y:S01]  /*0c70*/  IADD3 R29, PT, PT, R29, UR14, RZ ;  /* 0x0000000e1d1d7c10 */ /* 0x000fe2000fffe0ff */
[----:B0-----:R-:W-:Y:S02]  /*0c80*/  HFMA2 R20, -RZ, RZ, 0, 2.384185791015625e-07 ;  /* 0x00000004ff147431 */ /* 0x001fe400000001ff */
[----:B------:R-:W-:Y:S01]  /*0c90*/  IMAD.WIDE R22, R23, 0x4, R12 ;  /* 0x0000000417167825 */ /* 0x000fe200078e020c */
[----:B------:R-:W-:-:S03]  /*0ca0*/  MOV R26, 0x4 ;  /* 0x00000004001a7802 */ /* 0x000fc60000000f00 */
[--C-:B-1----:R-:W-:Y:S01]  /*0cb0*/  IMAD R19, R28, UR15, R2.reuse ;  /* 0x0000000f1c137c24 */ /* 0x102fe2000f8e0202 */
[----:B------:R-:W-:Y:S01]  /*0cc0*/  IADD3 R15, PT, PT, R27, UR9, RZ ;  /* 0x000000091b0f7c10 */ /* 0x000fe2000fffe0ff */
[----:B------:R-:W-:Y:S01]  /*0cd0*/  IMAD R29, R29, UR15, R2 ;  /* 0x0000000f1d1d7c24 */ /* 0x000fe2000f8e0202 */
[----:B------:R-:W2:Y:S01]  /*0ce0*/  LDG.E R23, desc[UR16][R22.64] ;  /* 0x0000001016177981 */ /* 0x000ea2000c1e1900 */
[----:B------:R-:W-:-:S04]  /*0cf0*/  IMAD.WIDE R18, R19, 0x4, R12 ;  /* 0x0000000413127825 */ /* 0x000fc800078e020c */
[----:B------:R-:W-:Y:S02]  /*0d00*/  IMAD.WIDE.U32 R20, R27, R20, UR20 ;  /* 0x000000141b147e25 */ /* 0x000fe4000f8e0014 */
[----:B------:R-:W4:Y:S02]  /*0d10*/  LDG.E R18, desc[UR16][R18.64] ;  /* 0x0000001012127981 */ /* 0x000f24000c1e1900 */
[----:B------:R-:W-:Y:S02]  /*0d20*/  IMAD.WIDE.U32 R14, R15, R26, UR20 ;  /* 0x000000140f0e7e25 */ /* 0x000fe4000f8e001a */
[----:B------:R-:W4:Y:S02]  /*0d30*/  LDG.E R20, desc[UR16][R20.64] ;  /* 0x0000001014147981 */ /* 0x000f24000c1e1900 */
[----:B------:R-:W-:Y:S02]  /*0d40*/  IMAD.WIDE R12, R29, 0x4, R12 ;  /* 0x000000041d0c7825 */ /* 0x000fe400078e020c */
[----:B------:R-:W5:Y:S04]  /*0d50*/  LDG.E R14, desc[UR16][R14.64] ;  /* 0x000000100e0e7981 */ /* 0x000f68000c1e1900 */
[----:B------:R-:W5:Y:S01]  /*0d60*/  LDG.E R12, desc[UR16][R12.64] ;  /* 0x000000100c0c7981 */ /* 0x000f62000c1e1900 */
[----:B------:R-:W-:Y:S01]  /*0d70*/  UIADD3 UR6, UPT, UPT, UR6, 0x4, URZ ;  /* 0x0000000406067890 */ /* 0x000fe2000fffe0ff */
[----:B---3--:R-:W-:-:S04]  /*0d80*/  FFMA R16, R25, R17, R16 ;  /* 0x0000001119107223 */ /* 0x008fc80000000010 */
[----:B--2---:R-:W-:-:S04]  /*0d90*/  FFMA R23, R23, R24, R16 ;  /* 0x0000001817177223 */ /* 0x004fc80000000010 */
[----:B----4-:R-:W-:-:S04]  /*0da0*/  FFMA R23, R18, R20, R23 ;  /* 0x0000001412177223 */ /* 0x010fc80000000017 */
[----:B-----5:R-:W-:-:S07]  /*0db0*/  FFMA R16, R12, R14, R23 ;  /* 0x0000000e0c107223 */ /* 0x020fce0000000017 */
.L_x_94:
[----:B------:R-:W-:Y:S05]  /*0dc0*/  BRA.U !UP2, `(.L_x_93) ;  /* 0x000000010ab87547 */ /* 0x000fea000b800000 */
[----:B------:R-:W-:Y:S02]  /*0dd0*/  UISETP.NE.AND UP1, UPT, UR28, 0x1, UPT ;  /* 0x000000011c00788c */ /* 0x000fe4000bf25270 */
[----:B------:R-:W-:-:S04]  /*0de0*/  ULOP3.LUT UP2, URZ, UR9, 0x1, URZ, 0xc0, !UPT ;  /* 0x0000000109ff7892 */ /* 0x000fc8000f84c0ff */
[----:B------:R-:W-:-:S05]  /*0df0*/  PLOP3.LUT P0, PT, PT, PT, UP1, 0x80, 0x8 ;  /* 0x000000000008781c */ /* 0x000fca0003f0f018 */
[----:B------:R-:W0:Y:S01]  /*0e00*/  @UP1 LDCU.128 UR20, c[0x0][0x380] ;  /* 0x00007000ff1417ac */ /* 0x000e220008000c00 */
[----:B------:R-:W1:Y:S01]  /*0e10*/  @UP1 LDCU.64 UR12, c[0x0][0x398] ;  /* 0x00007300ff0c17ac */ /* 0x000e620008000a00 */
[----:B------:R-:W-:Y:S01]  /*0e20*/  @UP1 UIMAD UR10, UR6, UR9, UR18 ;  /* 0x00000009060a12a4 */ /* 0x000fe2000f8e0212 */
[----:B------:R-:W2:Y:S03]  /*0e30*/  @UP2 LDCU.64 UR14, c[0x0][0x398] ;  /* 0x00007300ff0e27ac */ /* 0x000ea60008000a00 */
[----:B0-----:R-:W-:Y:S02]  /*0e40*/  @UP1 UIMAD.WIDE.U32 UR24, UR10, 0x4, UR22 ;  /* 0x000000040a1818a5 */ /* 0x001fe4000f8e0016 */
[----:B-1----:R-:W-:-:S04]  /*0e50*/  @UP1 UIMAD UR11, UR6, UR12, UR29 ;  /* 0x0000000c060b12a4 */ /* 0x002fc8000f8e021d */
[----:B------:R-:W-:Y:S01]  /*0e60*/  MOV R12, UR24 ;  /* 0x00000018000c7c02 */ /* 0x000fe20008000f00 */
[----:B------:R-:W-:Y:S01]  /*0e70*/  IMAD.U32 R13, RZ, RZ, UR25 ;  /* 0x00000019ff0d7e24 */ /* 0x000fe2000f8e00ff */
[----:B------:R-:W-:-:S03]  /*0e80*/  @UP1 UIADD3 UR12, UPT, UPT, UR11, UR12, URZ ;  /* 0x0000000c0b0c1290 */ /* 0x000fc6000fffe0ff */
[----:B------:R-:W0:Y:S01]  /*0e90*/  @UP2 LDCU.128 UR24, c[0x0][0x380] ;  /* 0x00007000ff1827ac */ /* 0x000e220008000c00 */
[----:B------:R-:W-:Y:S01]  /*0ea0*/  HFMA2 R21, -RZ, RZ, 0, 2.384185791015625e-07 ;  /* 0x00000004ff157431 */ /* 0x000fe200000001ff */
[----:B------:R-:W-:Y:S01]  /*0eb0*/  PLOP3.LUT P1, PT, PT, PT, UP2, 0x80, 0x8 ;  /* 0x000000000008781c */ /* 0x000fe20003f2f028 */
[----:B------:R1:W3:Y:S01]  /*0ec0*/  @P0 LDG.E R17, desc[UR16][R12.64] ;  /* 0x000000100c110981 */ /* 0x0002e2000c1e1900 */
[----:B------:R-:W-:Y:S01]  /*0ed0*/  @UP1 UIADD3 UR10, UPT, UPT, UR10, UR9, URZ ;  /* 0x000000090a0a1290 */ /* 0x000fe2000fffe0ff */
[----:B------:R-:W-:Y:S01]  /*0ee0*/  MOV R19, UR11 ;  /* 0x0000000b00137c02 */ /* 0x000fe20008000f00 */
[----:B------:R-:W-:Y:S01]  /*0ef0*/  @UP1 UIADD3 UR6, UPT, UPT, UR6, 0x2, URZ ;  /* 0x0000000206061890 */ /* 0x000fe2000fffe0ff */
[----:B------:R-:W-:Y:S01]  /*0f00*/  MOV R15, UR12 ;  /* 0x0000000c000f7c02 */ /* 0x000fe20008000f00 */
[----:B------:R-:W-:Y:S01]  /*0f10*/  @UP1 UIMAD.WIDE.U32 UR10, UR10, 0x4, UR22 ;  /* 0x000000040a0a18a5 */ /* 0x000fe2000f8e0016 */
[----:B--2---:R-:W-:Y:S01]  /*0f20*/  MOV R23, UR15 ;  /* 0x0000000f00177c02 */ /* 0x004fe20008000f00 */
[--C-:B------:R-:W-:Y:S01]  /*0f30*/  @P0 IMAD R20, R19, UR13, R2.reuse ;  /* 0x0000000d13140c24 */ /* 0x100fe2000f8e0202 */
[----:B------:R-:W-:Y:S01]  /*0f40*/  @UP2 UIMAD UR12, UR6, UR14, UR29 ;  /* 0x0000000e060c22a4 */ /* 0x000fe2000f8e021d */
[----:B------:R-:W-:Y:S01]  /*0f50*/  MOV R19, 0x4 ;  /* 0x0000000400137802 */ /* 0x000fe20000000f00 */
[----:B------:R-:W-:Y:S01]  /*0f60*/  @UP2 UIMAD UR9, UR6, UR9, UR18 ;  /* 0x00000009060922a4 */ /* 0x000fe2000f8e0212 */
[----:B------:R-:W-:Y:S01]  /*0f70*/  @P0 IMAD R18, R15, UR13, R2 ;  /* 0x0000000d0f120c24 */ /* 0x000fe2000f8e0202 */
[----:B------:R-:W-:Y:S01]  /*0f80*/  MOV R14, UR10 ;  /* 0x0000000a000e7c02 */ /* 0x000fe20008000f00 */
[----:B------:R-:W-:Y:S01]  /*0f90*/  @P0 IMAD.WIDE R20, R20, R21, UR20 ;  /* 0x0000001414140e25 */ /* 0x000fe2000f8e0215 */
[----:B------:R-:W-:Y:S01]  /*0fa0*/  MOV R15, UR11 ;  /* 0x0000000b000f7c02 */ /* 0x000fe20008000f00 */
[----:B0-----:R-:W-:Y:S01]  /*0fb0*/  @UP2 UIMAD.WIDE.U32 UR10, UR9, 0x4, UR26 ;  /* 0x00000004090a28a5 */ /* 0x001fe2000f8e001a */
[----:B-1----:R-:W-:Y:S01]  /*0fc0*/  MOV R13, UR25 ;  /* 0x00000019000d7c02 */ /* 0x002fe20008000f00 */
[----:B------:R-:W-:-:S02]  /*0fd0*/  IMAD.U32 R12, RZ, RZ, UR24 ;  /* 0x00000018ff0c7e24 */ /* 0x000fc4000f8e00ff */
[----:B------:R-:W-:Y:S01]  /*0fe0*/  @P1 IMAD R23, R23, UR12, R2 ;  /* 0x0000000c17171c24 */ /* 0x000fe2000f8e0202 */
[----:B------:R-:W3:Y:S01]  /*0ff0*/  @P0 LDG.E R21, desc[UR16][R20.64] ;  /* 0x0000001014150981 */ /* 0x000ee2000c1e1900 */
[----:B------:R-:W-:Y:S01]  /*1000*/  @P0 IMAD.WIDE R18, R18, R19, UR20 ;  /* 0x0000001412120e25 */ /* 0x000fe2000f8e0213 */
[----:B------:R-:W-:Y:S02]  /*1010*/  MOV R22, UR10 ;  /* 0x0000000a00167c02 */ /* 0x000fe40008000f00 */
[----:B------:R-:W2:Y:S01]  /*1020*/  @P0 LDG.E R14, desc[UR16][R14.64] ;  /* 0x000000100e0e0981 */ /* 0x000ea2000c1e1900 */
[----:B------:R-:W-:Y:S01]  /*1030*/  @P1 IMAD.WIDE R12, R23, 0x4, R12 ;  /* 0x00000004170c1825 */ /* 0x000fe200078e020c */
[----:B------:R-:W-:Y:S02]  /*1040*/  MOV R23, UR11 ;  /* 0x0000000b00177c02 */ /* 0x000fe40008000f00 */
[----:B------:R-:W2:Y:S04]  /*1050*/  @P0 LDG.E R18, desc[UR16][R18.64] ;  /* 0x0000001012120981 */ /* 0x000ea8000c1e1900 */
[----:B------:R-:W4:Y:S04]  /*1060*/  @P1 LDG.E R13, desc[UR16][R12.64] ;  /* 0x000000100c0d1981 */ /* 0x000f28000c1e1900 */
[----:B------:R-:W4:Y:S01]  /*1070*/  @P1 LDG.E R22, desc[UR16][R22.64] ;  /* 0x0000001016161981 */ /* 0x000f22000c1e1900 */
[----:B---3--:R-:W-:-:S04]  /*1080*/  @P0 FFMA R17, R21, R17, R16 ;  /* 0x0000001115110223 */ /* 0x008fc80000000010 */
[----:B--2---:R-:W-:-:S04]  /*1090*/  @P0 FFMA R16, R18, R14, R17 ;  /* 0x0000000e12100223 */ /* 0x004fc80000000011 */
[----:B----4-:R-:W-:-:S07]  /*10a0*/  @P1 FFMA R16, R13, R22, R16 ;  /* 0x000000160d101223 */ /* 0x010fce0000000010 */
.L_x_93:
[----:B------:R-:W0:Y:S01]  /*10b0*/  LDCU UR6, c[0x0][0x3a0] ;  /* 0x00007400ff0677ac */ /* 0x000e220008000800 */
[----:B------:R-:W-:-:S04]  /*10c0*/  UIADD3 UR5, UPT, UPT, UR5, 0x1, URZ ;  /* 0x0000000105057890 */ /* 0x000fc8000fffe0ff */
[----:B0-----:R-:W-:-:S09]  /*10d0*/  UISETP.NE.AND UP1, UPT, UR5, UR6, UPT ;  /* 0x000000060500728c */ /* 0x001fd2000bf25270 */
[----:B------:R-:W-:Y:S05]  /*10e0*/  BRA.U UP1, `(.L_x_95) ;  /* 0xfffffff101947547 */ /* 0x000fea000b83ffff */
[----:B------:R-:W-:Y:S05]  /*10f0*/  BRA.U UP0, `(.L_x_96) ;  /* 0xfffffff100107547 */ /* 0x000fea000b83ffff */
.L_x_90:
[----:B------:R-:W0:Y:S08]  /*1100*/  LDC R5, c[0x0][0x3ac] ;  /* 0x0000eb00ff057b82 */ /* 0x000e300000000800 */
[----:B------:R-:W1:Y:S01]  /*1110*/  LDC.64 R2, c[0x0][0x390] ;  /* 0x0000e400ff027b82 */ /* 0x000e620000000a00 */
[----:B0-----:R-:W-:-:S04]  /*1120*/  IMAD R5, R5, UR19, R0 ;  /* 0x0000001305057c24 */ /* 0x001fc8000f8e0200 */
[----:B-1----:R-:W-:-:S05]  /*1130*/  IMAD.WIDE.U32 R2, R5, 0x4, R2 ;  /* 0x0000000405027825 */ /* 0x002fca00078e0002 */
[----:B------:R-:W-:Y:S01]  /*1140*/  STG.E desc[UR16][R2.64], R16 ;  /* 0x0000001002007986 */ /* 0x000fe2000c101910 */
[----:B------:R-:W-:Y:S05]  /*1150*/  EXIT ;  /* 0x000000000000794d */ /* 0x000fea0003800000 */
.L_x_97:
        /* <DEDUP_REMOVED lines=10> */
.L_x_101:


//--------------------- .nv.shared.reserved.0     --------------------------
	.section	.nv.shared.reserved.0,"aw",@nobits
	.weak		__nv_reservedSMEM_offset_0_alias
	.size		__nv_reservedSMEM_offset_0_alias, 0, 64
	.other		__nv_reservedSMEM_offset_0_alias,@"STO_CUDA_RESERVED_SHARED STV_DEFAULT"
__nv_reservedSMEM_offset_0_alias:
	.zero		0
	.zero		64


//--------------------- .nv.constant0._Z15activation_tanhPfiiiS_ --------------------------
	.section	.nv.constant0._Z15activation_tanhPfiiiS_,"a",@progbits
	.sectionflags	@""
	.align	4
.nv.constant0._Z15activation_tanhPfiiiS_:
	.zero		928


//--------------------- .nv.constant0._Z12cudaMeanPoolPfS_iiiiii --------------------------
	.section	.nv.constant0._Z12cudaMeanPoolPfS_iiiiii,"a",@progbits
	.sectionflags	@""
	.align	4
.nv.constant0._Z12cudaMeanPoolPfS_iiiiii:
	.zero		936


//--------------------- .nv.constant0._Z10cudaConv2DPfS_S_iiiiii --------------------------
	.section	.nv.constant0._Z10cudaConv2DPfS_S_iiiiii,"a",@progbits
	.sectionflags	@""
	.align	4
.nv.constant0._Z10cudaConv2DPfS_S_iiiiii:
	.zero		944


//--------------------- SYMBOLS --------------------------

	.type		.nv.reservedSmem.offset0,@object
	.size		.nv.reservedSmem.offset0,0x4
